	.headerflags	@"EF_CUDA_TEXMODE_UNIFIED EF_CUDA_64BIT_ADDRESS EF_CUDA_ACCELERATORS EF_CUDA_SM90 EF_CUDA_VIRTUAL_SM(EF_CUDA_SM90)"
	.elftype	@"ET_EXEC"


//--------------------- .nv.info                  --------------------------
	.section	.nv.info,"",@"SHT_CUDA_INFO"
	.align	4


	//----- nvinfo : EIATTR_REGCOUNT
	.align		4
        /*0000*/ 	.byte	0x04, 0x2f
        /*0002*/ 	.short	(.L_1 - .L_0)
	.align		4
.L_0:
        /*0004*/ 	.word	index@(triton_poi_fused_max_pool2d_with_indices_3)
        /*0008*/ 	.word	0x000000a9


	//----- nvinfo : EIATTR_MIN_STACK_SIZE
	.align		4
.L_1:
        /*000c*/ 	.byte	0x04, 0x12
        /*000e*/ 	.short	(.L_3 - .L_2)
	.align		4
.L_2:
        /*0010*/ 	.word	index@(triton_poi_fused_max_pool2d_with_indices_3)
        /*0014*/ 	.word	0x00000000


	//----- nvinfo : EIATTR_FRAME_SIZE
	.align		4
.L_3:
        /*0018*/ 	.byte	0x04, 0x11
        /*001a*/ 	.short	(.L_5 - .L_4)
	.align		4
.L_4:
        /*001c*/ 	.word	index@(triton_poi_fused_max_pool2d_with_indices_3)
        /*0020*/ 	.word	0x00000000


	//----- nvinfo : EIATTR_MIN_STACK_SIZE
	.align		4
.L_5:
        /*0024*/ 	.byte	0x04, 0x12
        /*0026*/ 	.short	(.L_7 - .L_6)
	.align		4
.L_6:
        /*0028*/ 	.word	index@(triton_poi_fused_max_pool2d_with_indices_3)
        /*002c*/ 	.word	0x00000000
.L_7:


//--------------------- .nv.info.triton_poi_fused_max_pool2d_with_indices_3 --------------------------
	.section	.nv.info.triton_poi_fused_max_pool2d_with_indices_3,"",@"SHT_CUDA_INFO"
	.sectionflags	@""
	.align	4


	//----- nvinfo : EIATTR_CUDA_API_VERSION
	.align		4
        /*0000*/ 	.byte	0x04, 0x37
        /*0002*/ 	.short	(.L_9 - .L_8)
.L_8:
        /*0004*/ 	.word	0x0000007c


	//----- nvinfo : EIATTR_KPARAM_INFO
	.align		4
.L_9:
        /*0008*/ 	.byte	0x04, 0x17
        /*000a*/ 	.short	(.L_11 - .L_10)
.L_10:
        /*000c*/ 	.word	0x00000000
        /*0010*/ 	.short	0x0004
        /*0012*/ 	.short	0x001c
        /*0014*/ 	.byte	0x00, 0xf0, 0x11, 0x00


	//----- nvinfo : EIATTR_KPARAM_INFO
	.align		4
.L_11:
        /*0018*/ 	.byte	0x04, 0x17
        /*001a*/ 	.short	(.L_13 - .L_12)
.L_12:
        /*001c*/ 	.word	0x00000000
        /*0020*/ 	.short	0x0003
        /*0022*/ 	.short	0x0018
        /*0024*/ 	.byte	0x00, 0xf0, 0x11, 0x00


	//----- nvinfo : EIATTR_KPARAM_INFO
	.align		4
.L_13:
        /*0028*/ 	.byte	0x04, 0x17
        /*002a*/ 	.short	(.L_15 - .L_14)
.L_14:
        /*002c*/ 	.word	0x00000000
        /*0030*/ 	.short	0x0002
        /*0032*/ 	.short	0x0010
        /*0034*/ 	.byte	0x00, 0xf4, 0x21, 0x00


	//----- nvinfo : EIATTR_KPARAM_INFO
	.align		4
.L_15:
        /*0038*/ 	.byte	0x04, 0x17
        /*003a*/ 	.short	(.L_17 - .L_16)
.L_16:
        /*003c*/ 	.word	0x00000000
        /*0040*/ 	.short	0x0001
        /*0042*/ 	.short	0x0008
        /*0044*/ 	.byte	0x00, 0xf4, 0x21, 0x00


	//----- nvinfo : EIATTR_KPARAM_INFO
	.align		4
.L_17:
        /*0048*/ 	.byte	0x04, 0x17
        /*004a*/ 	.short	(.L_19 - .L_18)
.L_18:
        /*004c*/ 	.word	0x00000000
        /*0050*/ 	.short	0x0000
        /*0052*/ 	.short	0x0000
        /*0054*/ 	.byte	0x00, 0xf4, 0x21, 0x00


	//----- nvinfo : EIATTR_SPARSE_MMA_MASK
	.align		4
.L_19:
        /*0058*/ 	.byte	0x03, 0x50
        /*005a*/ 	.short	0x0000


	//----- nvinfo : EIATTR_MAXREG_COUNT
	.align		4
        /*005c*/ 	.byte	0x03, 0x1b
        /*005e*/ 	.short	0x00ff


	//----- nvinfo : EIATTR_EXIT_INSTR_OFFSETS
	.align		4
        /*0060*/ 	.byte	0x04, 0x1c
        /*0062*/ 	.short	(.L_21 - .L_20)


	//   ....[0]....
.L_20:
        /*0064*/ 	.word	0x00006b90


	//   ....[1]....
        /*0068*/ 	.word	0x00006bc0


	//----- nvinfo : EIATTR_REQNTID
	.align		4
.L_21:
        /*006c*/ 	.byte	0x04, 0x10
        /*006e*/ 	.short	(.L_23 - .L_22)
.L_22:
        /*0070*/ 	.word	0x00000100
        /*0074*/ 	.word	0x00000001
        /*0078*/ 	.word	0x00000001


	//----- nvinfo : EIATTR_CBANK_PARAM_SIZE
	.align		4
.L_23:
        /*007c*/ 	.byte	0x03, 0x19
        /*007e*/ 	.short	0x0020


	//----- nvinfo : EIATTR_PARAM_CBANK
	.align		4
        /*0080*/ 	.byte	0x04, 0x0a
        /*0082*/ 	.short	(.L_25 - .L_24)
	.align		4
.L_24:
        /*0084*/ 	.word	index@(.nv.constant0.triton_poi_fused_max_pool2d_with_indices_3)
        /*0088*/ 	.short	0x0210
        /*008a*/ 	.short	0x0020


	//----- nvinfo : EIATTR_SW_WAR
	.align		4
.L_25:
        /*008c*/ 	.byte	0x04, 0x36
        /*008e*/ 	.short	(.L_27 - .L_26)
.L_26:
        /*0090*/ 	.word	0x00000008
.L_27:


//--------------------- .nv.callgraph             --------------------------
	.section	.nv.callgraph,"",@"SHT_CUDA_CALLGRAPH"
	.align	4
	.sectionentsize	8
	.align		4
        /*0000*/ 	.word	0x00000000
	.align		4
        /*0004*/ 	.word	0xffffffff
	.align		4
        /*0008*/ 	.word	0x00000000
	.align		4
        /*000c*/ 	.word	0xfffffffe
	.align		4
        /*0010*/ 	.word	0x00000000
	.align		4
        /*0014*/ 	.word	0xfffffffd
	.align		4
        /*0018*/ 	.word	0x00000000
	.align		4
        /*001c*/ 	.word	0xfffffffc


//--------------------- .text.triton_poi_fused_max_pool2d_with_indices_3 --------------------------
	.section	.text.triton_poi_fused_max_pool2d_with_indices_3,"ax",@progbits
	.sectionflags	@"SHF_BARRIERS=1"
	.align	128
        .global         triton_poi_fused_max_pool2d_with_indices_3
        .type           triton_poi_fused_max_pool2d_with_indices_3,@function
        .size           triton_poi_fused_max_pool2d_with_indices_3,(.L_x_1 - triton_poi_fused_max_pool2d_with_indices_3)
        .other          triton_poi_fused_max_pool2d_with_indices_3,@"STO_CUDA_ENTRY STV_DEFAULT"
triton_poi_fused_max_pool2d_with_indices_3:
.text.triton_poi_fused_max_pool2d_with_indices_3:
[----:B------:R-:W0:Y:S01]  /*0000*/  LDC R1, c[0x0][0x28] ;  /* 0x00000a00ff017b82 */ /* 0x000e220000000800 */
[----:B------:R-:W1:Y:S01]  /*0010*/  S2R R21, SR_CTAID.X ;  /* 0x0000000000157919 */ /* 0x000e620000002500 */
[----:B------:R-:W-:Y:S01]  /*0020*/  IMAD.MOV.U32 R4, RZ, RZ, RZ ;  /* 0x000000ffff047224 */ /* 0x000fe200078e00ff */
[----:B------:R-:W-:Y:S01]  /*0030*/  CS2R R12, SRZ ;  /* 0x00000000000c7805 */ /* 0x000fe2000001ff00 */
[----:B------:R-:W-:Y:S01]  /*0040*/  IMAD.MOV.U32 R100, RZ, RZ, RZ ;  /* 0x000000ffff647224 */ /* 0x000fe200078e00ff */
[----:B------:R-:W2:Y:S01]  /*0050*/  S2R R0, SR_TID.X ;  /* 0x0000000000007919 */ /* 0x000ea20000002100 */
[----:B------:R-:W-:Y:S01]  /*0060*/  ULDC.64 UR6, c[0x0][0x208] ;  /* 0x0000820000067ab9 */ /* 0x000fe20000000a00 */
[----:B------:R-:W3:Y:S01]  /*0070*/  S2R R20, SR_CTAID.Y ;  /* 0x0000000000147919 */ /* 0x000ee20000002600 */
[----:B-1----:R-:W-:Y:S01]  /*0080*/  IMAD.SHL.U32 R21, R21, 0x10, RZ ;  /* 0x0000001015157824 */ /* 0x002fe200078e00ff */
[----:B--2---:R-:W-:-:S04]  /*0090*/  SHF.R.U32.HI R22, RZ, 0x4, R0 ;  /* 0x00000004ff167819 */ /* 0x004fc80000011600 */
[----:B------:R-:W-:Y:S02]  /*00a0*/  LOP3.LUT R5, R21, 0xf, R0, 0xf8, !PT ;  /* 0x0000000f15057812 */ /* 0x000fe400078ef800 */
[----:B------:R-:W-:Y:S02]  /*00b0*/  SGXT.U32 R22, R22, 0x4 ;  /* 0x000000041616781a */ /* 0x000fe40000000000 */
[C---:B------:R-:W-:Y:S01]  /*00c0*/  ISETP.GE.AND P0, PT, R5.reuse, 0x31, PT ;  /* 0x000000310500780c */ /* 0x040fe20003f06270 */
[----:B------:R-:W-:Y:S01]  /*00d0*/  IMAD.HI R2, R5, -0x6db6db6d, R4 ;  /* 0x9249249305027827 */ /* 0x000fe200078e0204 */
[----:B---3--:R-:W-:-:S04]  /*00e0*/  PRMT R8, R22, 0x6540, R20 ;  /* 0x0000654016087816 */ /* 0x008fc80000000014 */
[----:B------:R-:W-:Y:S02]  /*00f0*/  SHF.R.U32.HI R3, RZ, 0x1f, R2 ;  /* 0x0000001fff037819 */ /* 0x000fe40000011602 */
[----:B------:R-:W-:Y:S02]  /*0100*/  ISETP.LT.AND P5, PT, R8, 0xc0, !P0 ;  /* 0x000000c00800780c */ /* 0x000fe400047a1270 */
[----:B------:R-:W-:Y:S02]  /*0110*/  LEA.HI.SX32 R4, R2, R3, 0x1e ;  /* 0x0000000302047211 */ /* 0x000fe400078ff2ff */
[----:B------:R-:W1:Y:S01]  /*0120*/  LDC.64 R2, c[0x0][0x210] ;  /* 0x00008400ff027b82 */ /* 0x000e620000000a00 */
[----:B------:R-:W-:Y:S02]  /*0130*/  LOP3.LUT R9, R8, 0x40, RZ, 0xfc, !PT ;  /* 0x0000004008097812 */ /* 0x000fe400078efcff */
[----:B------:R-:W-:Y:S01]  /*0140*/  IMAD R5, R4, -0x7, R5 ;  /* 0xfffffff904057824 */ /* 0x000fe200078e0205 */
[----:B------:R-:W-:-:S02]  /*0150*/  CS2R R10, SRZ ;  /* 0x00000000000a7805 */ /* 0x000fc4000001ff00 */
[----:B------:R-:W-:Y:S01]  /*0160*/  ISETP.LT.AND P1, PT, R9, 0xc0, !P0 ;  /* 0x000000c00900780c */ /* 0x000fe20004721270 */
[----:B------:R-:W-:Y:S01]  /*0170*/  IMAD.MOV.U32 R9, RZ, RZ, RZ ;  /* 0x000000ffff097224 */ /* 0x000fe200078e00ff */
[----:B------:R-:W-:Y:S01]  /*0180*/  LOP3.LUT R7, R8, 0x30, RZ, 0xfc, !PT ;  /* 0x0000003008077812 */ /* 0x000fe200078efcff */
[----:B------:R-:W-:Y:S01]  /*0190*/  IMAD R4, R4, 0xf, R5 ;  /* 0x0000000f04047824 */ /* 0x000fe200078e0205 */
[----:B------:R-:W-:Y:S02]  /*01a0*/  LOP3.LUT R6, R8, 0x10, RZ, 0xfc, !PT ;  /* 0x0000001008067812 */ /* 0x000fe400078efcff */
[----:B------:R-:W-:Y:S01]  /*01b0*/  ISETP.LT.AND P2, PT, R7, 0xc0, !P0 ;  /* 0x000000c00700780c */ /* 0x000fe20004741270 */
[----:B------:R-:W-:Y:S01]  /*01c0*/  IMAD.SHL.U32 R4, R4, 0x2, RZ ;  /* 0x0000000204047824 */ /* 0x000fe200078e00ff */
[----:B------:R-:W-:Y:S01]  /*01d0*/  ISETP.LT.AND P4, PT, R6, 0xc0, !P0 ;  /* 0x000000c00600780c */ /* 0x000fe20004781270 */
[----:B------:R-:W-:Y:S01]  /*01e0*/  IMAD.MOV.U32 R7, RZ, RZ, RZ ;  /* 0x000000ffff077224 */ /* 0x000fe200078e00ff */
[----:B------:R-:W-:Y:S01]  /*01f0*/  LOP3.LUT R6, R8, 0x20, RZ, 0xfc, !PT ;  /* 0x0000002008067812 */ /* 0x000fe200078efcff */
[----:B------:R-:W-:-:S02]  /*0200*/  VIADD R5, R4, 0x1 ;  /* 0x0000000104057836 */ /* 0x000fc40000000000 */
[----:B------:R-:W-:Y:S01]  /*0210*/  IMAD R25, R8, 0xe1, R4 ;  /* 0x000000e108197824 */ /* 0x000fe200078e0204 */
[----:B------:R-:W-:Y:S01]  /*0220*/  ISETP.LT.AND P3, PT, R6, 0xc0, !P0 ;  /* 0x000000c00600780c */ /* 0x000fe20004761270 */
[C---:B------:R-:W-:Y:S01]  /*0230*/  IMAD R27, R8.reuse, 0xe1, R5 ;  /* 0x000000e1081b7824 */ /* 0x040fe200078e0205 */
[----:B------:R-:W-:Y:S01]  /*0240*/  LOP3.LUT R6, R8, 0x50, RZ, 0xfc, !PT ;  /* 0x0000005008067812 */ /* 0x000fe200078efcff */
[----:B------:R-:W-:Y:S02]  /*0250*/  VIADD R19, R4, 0x2 ;  /* 0x0000000204137836 */ /* 0x000fe40000000000 */
[----:B-1----:R-:W-:Y:S01]  /*0260*/  IMAD.WIDE R24, R25, 0x4, R2 ;  /* 0x0000000419187825 */ /* 0x002fe200078e0202 */
[----:B------:R-:W-:-:S03]  /*0270*/  ISETP.LT.AND P6, PT, R6, 0xc0, !P0 ;  /* 0x000000c00600780c */ /* 0x000fc600047c1270 */
[----:B------:R-:W-:Y:S01]  /*0280*/  IMAD.WIDE R26, R27, 0x4, R2 ;  /* 0x000000041b1a7825 */ /* 0x000fe200078e0202 */
[----:B------:R-:W2:Y:S03]  /*0290*/  @P5 LDG.E.EL R100, desc[UR6][R24.64] ;  /* 0x0000000618645981 */ /* 0x000ea6000c2e1900 */
[----:B------:R-:W-:Y:S01]  /*02a0*/  IMAD R29, R8, 0xe1, R19 ;  /* 0x000000e1081d7824 */ /* 0x000fe200078e0213 */
[----:B------:R-:W2:Y:S01]  /*02b0*/  @P5 LDG.E.EL R13, desc[UR6][R26.64] ;  /* 0x000000061a0d5981 */ /* 0x000ea2000c2e1900 */
[----:B------:R-:W-:Y:S02]  /*02c0*/  VIADD R18, R4, 0xf ;  /* 0x0000000f04127836 */ /* 0x000fe40000000000 */
[----:B------:R-:W-:-:S04]  /*02d0*/  IMAD.WIDE R28, R29, 0x4, R2 ;  /* 0x000000041d1c7825 */ /* 0x000fc800078e0202 */
[----:B------:R-:W-:Y:S01]  /*02e0*/  IMAD R31, R8, 0xe1, R18 ;  /* 0x000000e1081f7824 */ /* 0x000fe200078e0212 */
[----:B------:R-:W3:Y:S03]  /*02f0*/  @P5 LDG.E.EL R12, desc[UR6][R28.64] ;  /* 0x000000061c0c5981 */ /* 0x000ee6000c2e1900 */
[----:B------:R-:W-:-:S05]  /*0300*/  IMAD.WIDE R30, R31, 0x4, R2 ;  /* 0x000000041f1e7825 */ /* 0x000fca00078e0202 */
[----:B------:R1:W4:Y:S01]  /*0310*/  @P5 LDG.E.EL R9, desc[UR6][R30.64] ;  /* 0x000000061e095981 */ /* 0x000322000c2e1900 */
[----:B------:R-:W-:-:S04]  /*0320*/  VIADD R17, R4, 0x10 ;  /* 0x0000001004117836 */ /* 0x000fc80000000000 */
[----:B------:R-:W-:-:S04]  /*0330*/  IMAD R23, R8, 0xe1, R17 ;  /* 0x000000e108177824 */ /* 0x000fc800078e0211 */
[----:B01----:R-:W-:-:S05]  /*0340*/  IMAD.WIDE R30, R23, 0x4, R2 ;  /* 0x00000004171e7825 */ /* 0x003fca00078e0202 */
[----:B------:R-:W5:Y:S01]  /*0350*/  @P5 LDG.E.EL R11, desc[UR6][R30.64] ;  /* 0x000000061e0b5981 */ /* 0x000f62000c2e1900 */
[----:B------:R-:W-:-:S04]  /*0360*/  VIADD R16, R4, 0x11 ;  /* 0x0000001104107836 */ /* 0x000fc80000000000 */
[----:B------:R-:W-:-:S04]  /*0370*/  IMAD R33, R8, 0xe1, R16 ;  /* 0x000000e108217824 */ /* 0x000fc800078e0210 */
[----:B------:R-:W-:-:S05]  /*0380*/  IMAD.WIDE R32, R33, 0x4, R2 ;  /* 0x0000000421207825 */ /* 0x000fca00078e0202 */
[----:B------:R0:W2:Y:S01]  /*0390*/  @P5 LDG.E.EL R10, desc[UR6][R32.64] ;  /* 0x00000006200a5981 */ /* 0x0000a2000c2e1900 */
[----:B------:R-:W-:-:S04]  /*03a0*/  VIADD R14, R4, 0x1e ;  /* 0x0000001e040e7836 */ /* 0x000fc80000000000 */
[----:B------:R-:W-:-:S04]  /*03b0*/  IMAD R35, R8, 0xe1, R14 ;  /* 0x000000e108237824 */ /* 0x000fc800078e020e */
[----:B------:R-:W-:-:S05]  /*03c0*/  IMAD.WIDE R34, R35, 0x4, R2 ;  /* 0x0000000423227825 */ /* 0x000fca00078e0202 */
[----:B------:R-:W2:Y:S01]  /*03d0*/  @P5 LDG.E.EL R7, desc[UR6][R34.64] ;  /* 0x0000000622075981 */ /* 0x000ea2000c2e1900 */
[----:B------:R-:W-:Y:S01]  /*03e0*/  VIADD R15, R4, 0x1f ;  /* 0x0000001f040f7836 */ /* 0x000fe20000000000 */
[----:B------:R-:W-:-:S03]  /*03f0*/  CS2R R26, SRZ ;  /* 0x00000000001a7805 */ /* 0x000fc6000001ff00 */
[----:B------:R-:W-:-:S04]  /*0400*/  IMAD R37, R8, 0xe1, R15 ;  /* 0x000000e108257824 */ /* 0x000fc800078e020f */
[----:B------:R-:W-:-:S05]  /*0410*/  IMAD.WIDE R36, R37, 0x4, R2 ;  /* 0x0000000425247825 */ /* 0x000fca00078e0202 */
[----:B------:R1:W2:Y:S01]  /*0420*/  @P5 LDG.E.EL R26, desc[UR6][R36.64] ;  /* 0x00000006241a5981 */ /* 0x0002a2000c2e1900 */
[----:B------:R-:W-:Y:S02]  /*0430*/  IMAD R6, R8, 0xe1, RZ ;  /* 0x000000e108067824 */ /* 0x000fe400078e02ff */
[----:B------:R-:W-:Y:S02]  /*0440*/  VIADD R69, R4, 0x20 ;  /* 0x0000002004457836 */ /* 0x000fe40000000000 */
[----:B------:R-:W-:Y:S02]  /*0450*/  VIADD R48, R6, 0xe10 ;  /* 0x00000e1006307836 */ /* 0x000fe40000000000 */
[----:B------:R-:W-:Y:S02]  /*0460*/  IMAD R43, R8, 0xe1, R69 ;  /* 0x000000e1082b7824 */ /* 0x000fe400078e0245 */
[----:B------:R-:W-:Y:S02]  /*0470*/  IMAD.MOV.U32 R23, RZ, RZ, RZ ;  /* 0x000000ffff177224 */ /* 0x000fe400078e00ff */
[----:B------:R-:W-:-:S02]  /*0480*/  IMAD.IADD R41, R48, 0x1, R19 ;  /* 0x0000000130297824 */ /* 0x000fc400078e0213 */
[----:B------:R-:W-:-:S04]  /*0490*/  IMAD.WIDE R42, R43, 0x4, R2 ;  /* 0x000000042b2a7825 */ /* 0x000fc800078e0202 */
[----:B0-----:R-:W-:Y:S01]  /*04a0*/  IMAD.IADD R33, R4, 0x1, R48 ;  /* 0x0000000104217824 */ /* 0x001fe200078e0230 */
[----:B------:R0:W2:Y:S01]  /*04b0*/  @P5 LDG.E.EL R23, desc[UR6][R42.64] ;  /* 0x000000062a175981 */ /* 0x0000a2000c2e1900 */
[----:B------:R-:W-:Y:S02]  /*04c0*/  IMAD.IADD R39, R48, 0x1, R5 ;  /* 0x0000000130277824 */ /* 0x000fe400078e0205 */
[----:B------:R-:W-:Y:S02]  /*04d0*/  IMAD.MOV.U32 R25, RZ, RZ, RZ ;  /* 0x000000ffff197224 */ /* 0x000fe400078e00ff */
[----:B------:R-:W-:Y:S02]  /*04e0*/  IMAD.MOV.U32 R28, RZ, RZ, RZ ;  /* 0x000000ffff1c7224 */ /* 0x000fe400078e00ff */
[----:B------:R-:W-:-:S04]  /*04f0*/  IMAD.WIDE R40, R41, 0x4, R2 ;  /* 0x0000000429287825 */ /* 0x000fc800078e0202 */
[--C-:B------:R-:W-:Y:S01]  /*0500*/  IMAD.WIDE R32, R33, 0x4, R2.reuse ;  /* 0x0000000421207825 */ /* 0x100fe200078e0202 */
[----:B------:R-:W-:Y:S01]  /*0510*/  LOP3.LUT R24, R8, 0x60, RZ, 0xfc, !PT ;  /* 0x0000006008187812 */ /* 0x000fe200078efcff */
[----:B------:R0:W2:Y:S02]  /*0520*/  @P4 LDG.E.EL R27, desc[UR6][R40.64] ;  /* 0x00000006281b4981 */ /* 0x0000a4000c2e1900 */
[----:B------:R-:W-:Y:S01]  /*0530*/  IMAD.WIDE R38, R39, 0x4, R2 ;  /* 0x0000000427267825 */ /* 0x000fe200078e0202 */
[----:B-1----:R-:W-:Y:S01]  /*0540*/  CS2R R36, SRZ ;  /* 0x0000000000247805 */ /* 0x002fe2000001ff00 */
[----:B------:R1:W2:Y:S02]  /*0550*/  @P4 LDG.E.EL R25, desc[UR6][R32.64] ;  /* 0x0000000620194981 */ /* 0x0002a4000c2e1900 */
[----:B0-----:R-:W-:Y:S02]  /*0560*/  IMAD.IADD R43, R48, 0x1, R17 ;  /* 0x00000001302b7824 */ /* 0x001fe400078e0211 */
[----:B------:R-:W-:Y:S01]  /*0570*/  VIADD R30, R6, 0x1c20 ;  /* 0x00001c20061e7836 */ /* 0x000fe20000000000 */
[----:B------:R0:W2:Y:S01]  /*0580*/  @P4 LDG.E.EL R28, desc[UR6][R38.64] ;  /* 0x00000006261c4981 */ /* 0x0000a2000c2e1900 */
[----:B------:R-:W-:-:S02]  /*0590*/  IMAD.IADD R29, R48, 0x1, R18 ;  /* 0x00000001301d7824 */ /* 0x000fc400078e0212 */
[----:B------:R-:W-:Y:S02]  /*05a0*/  IMAD.IADD R45, R48, 0x1, R16 ;  /* 0x00000001302d7824 */ /* 0x000fe400078e0210 */
[----:B------:R-:W-:Y:S01]  /*05b0*/  IMAD.WIDE R40, R43, 0x4, R2 ;  /* 0x000000042b287825 */ /* 0x000fe200078e0202 */
[----:B------:R-:W-:-:S03]  /*05c0*/  ISETP.LT.AND P5, PT, R24, 0xc0, !P0 ;  /* 0x000000c01800780c */ /* 0x000fc600047a1270 */
[----:B------:R-:W-:Y:S01]  /*05d0*/  IMAD.IADD R49, R4, 0x1, R30 ;  /* 0x0000000104317824 */ /* 0x000fe200078e021e */
[----:B------:R-:W-:Y:S01]  /*05e0*/  CS2R R34, SRZ ;  /* 0x0000000000227805 */ /* 0x000fe2000001ff00 */
[C---:B-1----:R-:W-:Y:S01]  /*05f0*/  IMAD.IADD R33, R48.reuse, 0x1, R14 ;  /* 0x0000000130217824 */ /* 0x042fe200078e020e */
[----:B------:R-:W2:Y:S01]  /*0600*/  @P4 LDG.E.EL R37, desc[UR6][R40.64] ;  /* 0x0000000628254981 */ /* 0x000ea2000c2e1900 */
[----:B------:R-:W-:Y:S02]  /*0610*/  IMAD.IADD R47, R48, 0x1, R15 ;  /* 0x00000001302f7824 */ /* 0x000fe400078e020f */
[----:B0-----:R-:W-:-:S04]  /*0620*/  IMAD.WIDE R38, R29, 0x4, R2 ;  /* 0x000000041d267825 */ /* 0x001fc800078e0202 */
[----:B------:R-:W-:Y:S01]  /*0630*/  IMAD.IADD R55, R48, 0x1, R69 ;  /* 0x0000000130377824 */ /* 0x000fe200078e0245 */
[----:B------:R0:W2:Y:S01]  /*0640*/  @P4 LDG.E.EL R36, desc[UR6][R38.64] ;  /* 0x0000000626244981 */ /* 0x0000a2000c2e1900 */
[----:B------:R-:W-:Y:S02]  /*0650*/  IMAD.MOV.U32 R29, RZ, RZ, RZ ;  /* 0x000000ffff1d7224 */ /* 0x000fe400078e00ff */
[----:B------:R-:W-:Y:S02]  /*0660*/  IMAD.MOV.U32 R31, RZ, RZ, RZ ;  /* 0x000000ffff1f7224 */ /* 0x000fe400078e00ff */
[----:B------:R-:W-:-:S04]  /*0670*/  IMAD.WIDE R42, R45, 0x4, R2 ;  /* 0x000000042d2a7825 */ /* 0x000fc800078e0202 */
[----:B------:R-:W-:Y:S02]  /*0680*/  IMAD.MOV.U32 R24, RZ, RZ, RZ ;  /* 0x000000ffff187224 */ /* 0x000fe400078e00ff */
[--C-:B------:R-:W-:Y:S01]  /*0690*/  IMAD.WIDE R48, R49, 0x4, R2.reuse ;  /* 0x0000000431307825 */ /* 0x100fe200078e0202 */
[----:B0-----:R-:W-:Y:S01]  /*06a0*/  LOP3.LUT R38, R8, 0x70, RZ, 0xfc, !PT ;  /* 0x0000007008267812 */ /* 0x001fe200078efcff */
[----:B------:R-:W2:Y:S02]  /*06b0*/  @P4 LDG.E.EL R35, desc[UR6][R42.64] ;  /* 0x000000062a234981 */ /* 0x000ea4000c2e1900 */
[--C-:B------:R-:W-:Y:S01]  /*06c0*/  IMAD.WIDE R44, R33, 0x4, R2.reuse ;  /* 0x00000004212c7825 */ /* 0x100fe200078e0202 */
[----:B------:R-:W-:Y:S01]  /*06d0*/  CS2R R32, SRZ ;  /* 0x0000000000207805 */ /* 0x000fe2000001ff00 */
[----:B------:R0:W2:Y:S02]  /*06e0*/  @P3 LDG.E.EL R29, desc[UR6][R48.64] ;  /* 0x00000006301d3981 */ /* 0x0000a4000c2e1900 */
[----:B------:R-:W-:-:S02]  /*06f0*/  IMAD.WIDE R46, R47, 0x4, R2 ;  /* 0x000000042f2e7825 */ /* 0x000fc400078e0202 */
[----:B------:R-:W2:Y:S02]  /*0700*/  @P4 LDG.E.EL R34, desc[UR6][R44.64] ;  /* 0x000000062c224981 */ /* 0x000ea4000c2e1900 */
[C---:B------:R-:W-:Y:S02]  /*0710*/  IMAD.IADD R51, R30.reuse, 0x1, R5 ;  /* 0x000000011e337824 */ /* 0x040fe400078e0205 */
[----:B------:R-:W-:Y:S01]  /*0720*/  IMAD.WIDE R54, R55, 0x4, R2 ;  /* 0x0000000437367825 */ /* 0x000fe200078e0202 */
[----:B------:R1:W2:Y:S03]  /*0730*/  @P4 LDG.E.EL R31, desc[UR6][R46.64] ;  /* 0x000000062e1f4981 */ /* 0x0002a6000c2e1900 */
[C---:B------:R-:W-:Y:S01]  /*0740*/  IMAD.IADD R53, R30.reuse, 0x1, R19 ;  /* 0x000000011e357824 */ /* 0x040fe200078e0213 */
[----:B------:R-:W2:Y:S01]  /*0750*/  @P4 LDG.E.EL R24, desc[UR6][R54.64] ;  /* 0x0000000636184981 */ /* 0x000ea2000c2e1900 */
[----:B------:R-:W-:-:S02]  /*0760*/  IMAD.IADD R41, R30, 0x1, R18 ;  /* 0x000000011e297824 */ /* 0x000fc400078e0212 */
[----:B------:R-:W-:Y:S01]  /*0770*/  IMAD.WIDE R50, R51, 0x4, R2 ;  /* 0x0000000433327825 */ /* 0x000fe200078e0202 */
[----:B------:R-:W-:-:S03]  /*0780*/  ISETP.LT.AND P4, PT, R38, 0xc0, !P0 ;  /* 0x000000c02600780c */ /* 0x000fc60004781270 */
[----:B------:R-:W-:Y:S01]  /*0790*/  IMAD.MOV.U32 R40, RZ, RZ, RZ ;  /* 0x000000ffff287224 */ /* 0x000fe200078e00ff */
[----:B------:R1:W2:Y:S01]  /*07a0*/  @P3 LDG.E.EL R32, desc[UR6][R50.64] ;  /* 0x0000000632203981 */ /* 0x0002a2000c2e1900 */
[----:B------:R-:W-:-:S04]  /*07b0*/  IMAD.WIDE R52, R53, 0x4, R2 ;  /* 0x0000000435347825 */ /* 0x000fc800078e0202 */
[----:B------:R-:W-:Y:S01]  /*07c0*/  IMAD.IADD R57, R30, 0x1, R15 ;  /* 0x000000011e397824 */ /* 0x000fe200078e020f */
[----:B------:R1:W2:Y:S01]  /*07d0*/  @P3 LDG.E.EL R33, desc[UR6][R52.64] ;  /* 0x0000000634213981 */ /* 0x0002a2000c2e1900 */
[----:B0-----:R-:W-:-:S04]  /*07e0*/  IMAD.WIDE R48, R41, 0x4, R2 ;  /* 0x0000000429307825 */ /* 0x001fc800078e0202 */
[C---:B------:R-:W-:Y:S01]  /*07f0*/  IMAD.IADD R43, R30.reuse, 0x1, R17 ;  /* 0x000000011e2b7824 */ /* 0x040fe200078e0211 */
[----:B------:R0:W2:Y:S01]  /*0800*/  @P3 LDG.E.EL R40, desc[UR6][R48.64] ;  /* 0x0000000630283981 */ /* 0x0000a2000c2e1900 */
[----:B-1----:R-:W-:Y:S02]  /*0810*/  IMAD.IADD R47, R30, 0x1, R16 ;  /* 0x000000011e2f7824 */ /* 0x002fe400078e0210 */
[----:B------:R-:W-:Y:S02]  /*0820*/  VIADD R38, R6, 0x2a30 ;  /* 0x00002a3006267836 */ /* 0x000fe40000000000 */
[----:B------:R-:W-:Y:S02]  /*0830*/  IMAD.MOV.U32 R39, RZ, RZ, RZ ;  /* 0x000000ffff277224 */ /* 0x000fe400078e00ff */
[----:B------:R-:W-:Y:S02]  /*0840*/  IMAD.MOV.U32 R46, RZ, RZ, RZ ;  /* 0x000000ffff2e7224 */ /* 0x000fe400078e00ff */
[----:B------:R-:W-:Y:S01]  /*0850*/  IMAD.WIDE R56, R57, 0x4, R2 ;  /* 0x0000000439387825 */ /* 0x000fe200078e0202 */
[----:B------:R-:W-:-:S03]  /*0860*/  CS2R R44, SRZ ;  /* 0x00000000002c7805 */ /* 0x000fc6000001ff00 */
[--C-:B------:R-:W-:Y:S01]  /*0870*/  IMAD.WIDE R50, R43, 0x4, R2.reuse ;  /* 0x000000042b327825 */ /* 0x100fe200078e0202 */
[----:B------:R1:W2:Y:S03]  /*0880*/  @P3 LDG.E.EL R39, desc[UR6][R56.64] ;  /* 0x0000000638273981 */ /* 0x0002a6000c2e1900 */
[----:B------:R-:W-:Y:S01]  /*0890*/  IMAD.WIDE R52, R47, 0x4, R2 ;  /* 0x000000042f347825 */ /* 0x000fe200078e0202 */
[----:B------:R1:W2:Y:S03]  /*08a0*/  @P3 LDG.E.EL R46, desc[UR6][R50.64] ;  /* 0x00000006322e3981 */ /* 0x0002a6000c2e1900 */
[----:B0-----:R-:W-:Y:S01]  /*08b0*/  IMAD.IADD R49, R38, 0x1, R5 ;  /* 0x0000000126317824 */ /* 0x001fe200078e0205 */
[----:B------:R0:W2:Y:S01]  /*08c0*/  @P3 LDG.E.EL R45, desc[UR6][R52.64] ;  /* 0x00000006342d3981 */ /* 0x0000a2000c2e1900 */
[----:B------:R-:W-:-:S02]  /*08d0*/  IMAD.IADD R47, R4, 0x1, R38 ;  /* 0x00000001042f7824 */ /* 0x000fc400078e0226 */
[C---:B------:R-:W-:Y:S02]  /*08e0*/  IMAD.IADD R55, R30.reuse, 0x1, R14 ;  /* 0x000000011e377824 */ /* 0x040fe400078e020e */
[----:B------:R-:W-:Y:S02]  /*08f0*/  IMAD.IADD R61, R30, 0x1, R69 ;  /* 0x000000011e3d7824 */ /* 0x000fe400078e0245 */
[----:B-1----:R-:W-:Y:S01]  /*0900*/  IMAD.WIDE R56, R49, 0x4, R2 ;  /* 0x0000000431387825 */ /* 0x002fe200078e0202 */
[----:B------:R-:W-:-:S03]  /*0910*/  LOP3.LUT R48, R8, 0x80, RZ, 0xfc, !PT ;  /* 0x0000008008307812 */ /* 0x000fc600078efcff */
[----:B------:R-:W-:Y:S01]  /*0920*/  IMAD.MOV.U32 R42, RZ, RZ, RZ ;  /* 0x000000ffff2a7224 */ /* 0x000fe200078e00ff */
[----:B------:R1:W2:Y:S01]  /*0930*/  @P2 LDG.E.EL R44, desc[UR6][R56.64] ;  /* 0x00000006382c2981 */ /* 0x0002a2000c2e1900 */
[----:B------:R-:W-:Y:S02]  /*0940*/  IMAD.MOV.U32 R30, RZ, RZ, RZ ;  /* 0x000000ffff1e7224 */ /* 0x000fe400078e00ff */
[----:B------:R-:W-:-:S04]  /*0950*/  IMAD.WIDE R50, R47, 0x4, R2 ;  /* 0x000000042f327825 */ /* 0x000fc800078e0202 */
[----:B------:R-:W-:-:S04]  /*0960*/  IMAD.WIDE R54, R55, 0x4, R2 ;  /* 0x0000000437367825 */ /* 0x000fc800078e0202 */
[----:B------:R-:W-:Y:S01]  /*0970*/  IMAD.WIDE R60, R61, 0x4, R2 ;  /* 0x000000043d3c7825 */ /* 0x000fe200078e0202 */
[----:B------:R-:W2:Y:S03]  /*0980*/  @P3 LDG.E.EL R42, desc[UR6][R54.64] ;  /* 0x00000006362a3981 */ /* 0x000ea6000c2e1900 */
[C---:B------:R-:W-:Y:S01]  /*0990*/  IMAD.IADD R47, R38.reuse, 0x1, R18 ;  /* 0x00000001262f7824 */ /* 0x040fe200078e0212 */
[----:B------:R1:W2:Y:S01]  /*09a0*/  @P3 LDG.E.EL R30, desc[UR6][R60.64] ;  /* 0x000000063c1e3981 */ /* 0x0002a2000c2e1900 */
[C---:B------:R-:W-:Y:S02]  /*09b0*/  IMAD.IADD R59, R38.reuse, 0x1, R19 ;  /* 0x00000001263b7824 */ /* 0x040fe400078e0213 */
[----:B0-----:R-:W-:Y:S02]  /*09c0*/  IMAD.MOV.U32 R52, RZ, RZ, RZ ;  /* 0x000000ffff347224 */ /* 0x001fe400078e00ff */
[----:B------:R-:W-:-:S02]  /*09d0*/  IMAD.IADD R65, R38, 0x1, R15 ;  /* 0x0000000126417824 */ /* 0x000fc400078e020f */
[----:B-1----:R-:W-:Y:S01]  /*09e0*/  IMAD.WIDE R56, R47, 0x4, R2 ;  /* 0x000000042f387825 */ /* 0x002fe200078e0202 */
[----:B------:R-:W-:Y:S02]  /*09f0*/  ISETP.LT.AND P3, PT, R48, 0xc0, !P0 ;  /* 0x000000c03000780c */ /* 0x000fe40004761270 */
[----:B------:R-:W-:Y:S01]  /*0a00*/  CS2R R48, SRZ ;  /* 0x0000000000307805 */ /* 0x000fe2000001ff00 */
[----:B------:R-:W-:Y:S01]  /*0a10*/  IMAD.MOV.U32 R43, RZ, RZ, RZ ;  /* 0x000000ffff2b7224 */ /* 0x000fe200078e00ff */
[----:B------:R0:W2:Y:S01]  /*0a20*/  @P2 LDG.E.EL R52, desc[UR6][R56.64] ;  /* 0x0000000638342981 */ /* 0x0000a2000c2e1900 */
[----:B------:R-:W-:Y:S02]  /*0a30*/  IMAD.IADD R63, R38, 0x1, R14 ;  /* 0x00000001263f7824 */ /* 0x000fe400078e020e */
[----:B------:R-:W-:-:S04]  /*0a40*/  IMAD.WIDE R58, R59, 0x4, R2 ;  /* 0x000000043b3a7825 */ /* 0x000fc800078e0202 */
[----:B------:R-:W-:Y:S01]  /*0a50*/  VIADD R68, R6, 0x3840 ;  /* 0x0000384006447836 */ /* 0x000fe20000000000 */
[----:B------:R1:W2:Y:S01]  /*0a60*/  @P2 LDG.E.EL R43, desc[UR6][R58.64] ;  /* 0x000000063a2b2981 */ /* 0x0002a2000c2e1900 */
[C---:B------:R-:W-:Y:S02]  /*0a70*/  IMAD.IADD R53, R38.reuse, 0x1, R17 ;  /* 0x0000000126357824 */ /* 0x040fe400078e0211 */
[----:B------:R-:W-:Y:S02]  /*0a80*/  IMAD.IADD R61, R38, 0x1, R16 ;  /* 0x00000001263d7824 */ /* 0x000fe400078e0210 */
[----:B------:R-:W-:Y:S01]  /*0a90*/  IMAD.WIDE R64, R65, 0x4, R2 ;  /* 0x0000000441407825 */ /* 0x000fe200078e0202 */
[----:B------:R-:W-:-:S03]  /*0aa0*/  CS2R R54, SRZ ;  /* 0x0000000000367805 */ /* 0x000fc6000001ff00 */
[----:B------:R-:W-:Y:S01]  /*0ab0*/  IMAD.IADD R71, R38, 0x1, R69 ;  /* 0x0000000126477824 */ /* 0x000fe200078e0245 */
[----:B------:R1:W3:Y:S01]  /*0ac0*/  @P2 LDG.E.EL R49, desc[UR6][R64.64] ;  /* 0x0000000640312981 */ /* 0x0002e2000c2e1900 */
[----:B------:R-:W-:-:S04]  /*0ad0*/  IMAD.WIDE R62, R63, 0x4, R2 ;  /* 0x000000043f3e7825 */ /* 0x000fc800078e0202 */
[----:B------:R-:W-:Y:S01]  /*0ae0*/  IMAD.MOV.U32 R41, RZ, RZ, RZ ;  /* 0x000000ffff297224 */ /* 0x000fe200078e00ff */
[----:B------:R-:W3:Y:S01]  /*0af0*/  @P2 LDG.E.EL R48, desc[UR6][R62.64] ;  /* 0x000000063e302981 */ /* 0x000ee2000c2e1900 */
[----:B0-----:R-:W-:Y:S02]  /*0b00*/  IMAD.IADD R57, R68, 0x1, R5 ;  /* 0x0000000144397824 */ /* 0x001fe400078e0205 */
[----:B------:R-:W-:Y:S02]  /*0b10*/  IMAD.MOV.U32 R38, RZ, RZ, RZ ;  /* 0x000000ffff267224 */ /* 0x000fe400078e00ff */
[----:B------:R-:W-:Y:S01]  /*0b20*/  IMAD.IADD R47, R4, 0x1, R68 ;  /* 0x00000001042f7824 */ /* 0x000fe200078e0244 */
[----:B------:R-:W-:Y:S01]  /*0b30*/  LOP3.LUT R56, R8, 0x90, RZ, 0xfc, !PT ;  /* 0x0000009008387812 */ /* 0x000fe200078efcff */
[--C-:B-1----:R-:W-:Y:S01]  /*0b40*/  IMAD.WIDE R58, R53, 0x4, R2.reuse ;  /* 0x00000004353a7825 */ /* 0x102fe200078e0202 */
[----:B------:R0:W3:Y:S03]  /*0b50*/  @P2 LDG.E.EL R41, desc[UR6][R50.64] ;  /* 0x0000000632292981 */ /* 0x0000e6000c2e1900 */
[--C-:B------:R-:W-:Y:S01]  /*0b60*/  IMAD.WIDE R60, R61, 0x4, R2.reuse ;  /* 0x000000043d3c7825 */ /* 0x100fe200078e0202 */
[----:B------:R-:W3:Y:S03]  /*0b70*/  @P2 LDG.E.EL R55, desc[UR6][R58.64] ;  /* 0x000000063a372981 */ /* 0x000ee6000c2e1900 */
[----:B------:R-:W-:Y:S01]  /*0b80*/  IMAD.WIDE R70, R71, 0x4, R2 ;  /* 0x0000000447467825 */ /* 0x000fe200078e0202 */
[----:B------:R1:W3:Y:S03]  /*0b90*/  @P2 LDG.E.EL R54, desc[UR6][R60.64] ;  /* 0x000000063c362981 */ /* 0x0002e6000c2e1900 */
[----:B------:R-:W-:-:S02]  /*0ba0*/  IMAD.MOV.U32 R53, RZ, RZ, RZ ;  /* 0x000000ffff357224 */ /* 0x000fc400078e00ff */
[----:B------:R-:W-:Y:S02]  /*0bb0*/  IMAD.IADD R67, R68, 0x1, R19 ;  /* 0x0000000144437824 */ /* 0x000fe400078e0213 */
[--C-:B------:R-:W-:Y:S01]  /*0bc0*/  IMAD.WIDE R64, R57, 0x4, R2.reuse ;  /* 0x0000000439407825 */ /* 0x100fe200078e0202 */
[----:B0-----:R-:W-:Y:S01]  /*0bd0*/  CS2R R50, SRZ ;  /* 0x0000000000327805 */ /* 0x001fe2000001ff00 */
[----:B------:R0:W4:Y:S02]  /*0be0*/  @P2 LDG.E.EL R38, desc[UR6][R70.64] ;  /* 0x0000000646262981 */ /* 0x000124000c2e1900 */
[----:B------:R-:W-:Y:S01]  /*0bf0*/  IMAD.WIDE R62, R47, 0x4, R2 ;  /* 0x000000042f3e7825 */ /* 0x000fe200078e0202 */
[----:B------:R-:W-:Y:S01]  /*0c00*/  ISETP.LT.AND P2, PT, R56, 0xc0, !P0 ;  /* 0x000000c03800780c */ /* 0x000fe20004741270 */
[----:B------:R0:W4:Y:S02]  /*0c10*/  @P1 LDG.E.EL R53, desc[UR6][R64.64] ;  /* 0x0000000640351981 */ /* 0x000124000c2e1900 */
[----:B------:R-:W-:Y:S01]  /*0c20*/  IMAD.IADD R47, R68, 0x1, R18 ;  /* 0x00000001442f7824 */ /* 0x000fe200078e0212 */
[----:B------:R-:W-:Y:S01]  /*0c30*/  CS2R R56, SRZ ;  /* 0x0000000000387805 */ /* 0x000fe2000001ff00 */
[----:B------:R-:W-:-:S04]  /*0c40*/  IMAD.WIDE R66, R67, 0x4, R2 ;  /* 0x0000000443427825 */ /* 0x000fc800078e0202 */
[C---:B------:R-:W-:Y:S01]  /*0c50*/  IMAD.IADD R77, R68.reuse, 0x1, R69 ;  /* 0x00000001444d7824 */ /* 0x040fe200078e0245 */
[----:B------:R5:W4:Y:S01]  /*0c60*/  @P1 LDG.E.EL R51, desc[UR6][R66.64] ;  /* 0x0000000642331981 */ /* 0x000b22000c2e1900 */
[C---:B-1----:R-:W-:Y:S02]  /*0c70*/  IMAD.IADD R61, R68.reuse, 0x1, R17 ;  /* 0x00000001443d7824 */ /* 0x042fe400078e0211 */
[C---:B0-----:R-:W-:Y:S02]  /*0c80*/  IMAD.IADD R71, R68.reuse, 0x1, R16 ;  /* 0x0000000144477824 */ /* 0x041fe400078e0210 */
[C---:B------:R-:W-:Y:S02]  /*0c90*/  IMAD.IADD R73, R68.reuse, 0x1, R14 ;  /* 0x0000000144497824 */ /* 0x040fe400078e020e */
[----:B------:R-:W-:Y:S01]  /*0ca0*/  IMAD.IADD R75, R68, 0x1, R15 ;  /* 0x00000001444b7824 */ /* 0x000fe200078e020f */
[----:B------:R-:W-:Y:S01]  /*0cb0*/  CS2R R58, SRZ ;  /* 0x00000000003a7805 */ /* 0x000fe2000001ff00 */
[----:B------:R-:W-:Y:S01]  /*0cc0*/  IMAD.WIDE R64, R47, 0x4, R2 ;  /* 0x000000042f407825 */ /* 0x000fe200078e0202 */
[----:B------:R-:W4:Y:S03]  /*0cd0*/  @P1 LDG.E.EL R50, desc[UR6][R62.64] ;  /* 0x000000063e321981 */ /* 0x000f26000c2e1900 */
[----:B------:R-:W-:Y:S01]  /*0ce0*/  IMAD.MOV.U32 R47, RZ, RZ, RZ ;  /* 0x000000ffff2f7224 */ /* 0x000fe200078e00ff */
[----:B------:R0:W4:Y:S01]  /*0cf0*/  @P1 LDG.E.EL R56, desc[UR6][R64.64] ;  /* 0x0000000640381981 */ /* 0x000122000c2e1900 */
[----:B------:R-:W-:-:S02]  /*0d00*/  IMAD.MOV.U32 R60, RZ, RZ, RZ ;  /* 0x000000ffff3c7224 */ /* 0x000fc400078e00ff */
[----:B------:R-:W-:-:S04]  /*0d10*/  IMAD.WIDE R76, R77, 0x4, R2 ;  /* 0x000000044d4c7825 */ /* 0x000fc800078e0202 */
[--C-:B-----5:R-:W-:Y:S01]  /*0d20*/  IMAD.WIDE R66, R61, 0x4, R2.reuse ;  /* 0x000000043d427825 */ /* 0x120fe200078e0202 */
[----:B------:R1:W5:Y:S03]  /*0d30*/  @P1 LDG.E.EL R47, desc[UR6][R76.64] ;  /* 0x000000064c2f1981 */ /* 0x000366000c2e1900 */
[--C-:B------:R-:W-:Y:S01]  /*0d40*/  IMAD.WIDE R70, R71, 0x4, R2.reuse ;  /* 0x0000000447467825 */ /* 0x100fe200078e0202 */
[----:B0-----:R-:W-:Y:S01]  /*0d50*/  LOP3.LUT R64, R8, 0xa0, RZ, 0xfc, !PT ;  /* 0x000000a008407812 */ /* 0x001fe200078efcff */
[----:B------:R-:W5:Y:S02]  /*0d60*/  @P1 LDG.E.EL R59, desc[UR6][R66.64] ;  /* 0x00000006423b1981 */ /* 0x000f64000c2e1900 */
[--C-:B------:R-:W-:Y:S02]  /*0d70*/  IMAD.WIDE R72, R73, 0x4, R2.reuse ;  /* 0x0000000449487825 */ /* 0x100fe400078e0202 */
[----:B------:R0:W5:Y:S02]  /*0d80*/  @P1 LDG.E.EL R60, desc[UR6][R70.64] ;  /* 0x00000006463c1981 */ /* 0x000164000c2e1900 */
[----:B------:R-:W-:-:S02]  /*0d90*/  IMAD.WIDE R74, R75, 0x4, R2 ;  /* 0x000000044b4a7825 */ /* 0x000fc400078e0202 */
[----:B------:R0:W5:Y:S02]  /*0da0*/  @P1 LDG.E.EL R57, desc[UR6][R72.64] ;  /* 0x0000000648391981 */ /* 0x000164000c2e1900 */
[C---:B------:R-:W-:Y:S02]  /*0db0*/  VIADD R120, R6.reuse, 0x7080 ;  /* 0x0000708006787836 */ /* 0x040fe40000000000 */
[C---:B------:R-:W-:Y:S01]  /*0dc0*/  VIADD R112, R6.reuse, 0x4650 ;  /* 0x0000465006707836 */ /* 0x040fe20000000000 */
[----:B------:R0:W5:Y:S01]  /*0dd0*/  @P1 LDG.E.EL R58, desc[UR6][R74.64] ;  /* 0x000000064a3a1981 */ /* 0x000162000c2e1900 */
[----:B------:R-:W-:Y:S01]  /*0de0*/  VIADD R114, R6, 0x5460 ;  /* 0x0000546006727836 */ /* 0x000fe20000000000 */
[----:B------:R-:W-:Y:S01]  /*0df0*/  ISETP.LT.AND P1, PT, R64, 0xc0, !P0 ;  /* 0x000000c04000780c */ /* 0x000fe20004721270 */
[----:B-1----:R-:W-:Y:S02]  /*0e00*/  IMAD.IADD R77, R4, 0x1, R120 ;  /* 0x00000001044d7824 */ /* 0x002fe400078e0278 */
[----:B------:R-:W-:-:S02]  /*0e10*/  VIADD R116, R6, 0x6270 ;  /* 0x0000627006747836 */ /* 0x000fc40000000000 */
[----:B------:R-:W-:Y:S01]  /*0e20*/  VIADD R118, R6, 0x8ca0 ;  /* 0x00008ca006767836 */ /* 0x000fe20000000000 */
[----:B------:R-:W-:Y:S01]  /*0e30*/  CS2R R64, SRZ ;  /* 0x0000000000407805 */ /* 0x000fe2000001ff00 */
[C---:B0-----:R-:W-:Y:S02]  /*0e40*/  IMAD.IADD R71, R4.reuse, 0x1, R112 ;  /* 0x0000000104477824 */ /* 0x041fe400078e0270 */
[----:B------:R-:W-:Y:S02]  /*0e50*/  IMAD.IADD R73, R4, 0x1, R114 ;  /* 0x0000000104497824 */ /* 0x000fe400078e0272 */
[----:B------:R-:W-:Y:S02]  /*0e60*/  IMAD.IADD R85, R114, 0x1, R5 ;  /* 0x0000000172557824 */ /* 0x000fe400078e0205 */
[----:B------:R-:W-:Y:S02]  /*0e70*/  VIADD R122, R6, 0x7e90 ;  /* 0x00007e90067a7836 */ /* 0x000fe40000000000 */
[----:B------:R-:W-:Y:S01]  /*0e80*/  IMAD.WIDE R76, R77, 0x4, R2 ;  /* 0x000000044d4c7825 */ /* 0x000fe200078e0202 */
[----:B------:R-:W-:-:S03]  /*0e90*/  CS2R R62, SRZ ;  /* 0x00000000003e7805 */ /* 0x000fc6000001ff00 */
[----:B------:R-:W-:Y:S01]  /*0ea0*/  IMAD.MOV.U32 R61, RZ, RZ, RZ ;  /* 0x000000ffff3d7224 */ /* 0x000fe200078e00ff */
[----:B------:R-:W-:Y:S01]  /*0eb0*/  CS2R R66, SRZ ;  /* 0x0000000000427805 */ /* 0x000fe2000001ff00 */
[C---:B------:R-:W-:Y:S01]  /*0ec0*/  IMAD.IADD R75, R4.reuse, 0x1, R116 ;  /* 0x00000001044b7824 */ /* 0x040fe200078e0274 */
[----:B------:R-:W5:Y:S01]  /*0ed0*/  @P3 LDG.E.EL R64, desc[UR6][R76.64] ;  /* 0x000000064c403981 */ /* 0x000f62000c2e1900 */
[----:B------:R-:W-:Y:S02]  /*0ee0*/  IMAD.IADD R81, R4, 0x1, R118 ;  /* 0x0000000104517824 */ /* 0x000fe400078e0276 */
[----:B------:R-:W-:-:S04]  /*0ef0*/  IMAD.WIDE R70, R71, 0x4, R2 ;  /* 0x0000000447467825 */ /* 0x000fc800078e0202 */
[----:B------:R-:W-:Y:S01]  /*0f00*/  IMAD.IADD R83, R112, 0x1, R5 ;  /* 0x0000000170537824 */ /* 0x000fe200078e0205 */
[----:B------:R0:W5:Y:S01]  /*0f10*/  @P6 LDG.E.EL R61, desc[UR6][R70.64] ;  /* 0x00000006463d6981 */ /* 0x000162000c2e1900 */
[----:B------:R-:W-:-:S04]  /*0f20*/  IMAD.WIDE R72, R73, 0x4, R2 ;  /* 0x0000000449487825 */ /* 0x000fc800078e0202 */
[----:B------:R-:W-:Y:S01]  /*0f30*/  IMAD.WIDE R84, R85, 0x4, R2 ;  /* 0x0000000455547825 */ /* 0x000fe200078e0202 */
[----:B------:R1:W5:Y:S03]  /*0f40*/  @P5 LDG.E.EL R62, desc[UR6][R72.64] ;  /* 0x00000006483e5981 */ /* 0x000366000c2e1900 */
[----:B------:R-:W-:Y:S01]  /*0f50*/  IMAD.IADD R79, R4, 0x1, R122 ;  /* 0x00000001044f7824 */ /* 0x000fe200078e027a */
[----:B------:R1:W5:Y:S01]  /*0f60*/  @P5 LDG.E.EL R65, desc[UR6][R84.64] ;  /* 0x0000000654415981 */ /* 0x000362000c2e1900 */
[----:B------:R-:W-:Y:S01]  /*0f70*/  IMAD.WIDE R74, R75, 0x4, R2 ;  /* 0x000000044b4a7825 */ /* 0x000fe200078e0202 */
[----:B0-----:R-:W-:-:S03]  /*0f80*/  CS2R R70, SRZ ;  /* 0x0000000000467805 */ /* 0x001fc6000001ff00 */
[----:B------:R-:W-:Y:S02]  /*0f90*/  IMAD.MOV.U32 R68, RZ, RZ, RZ ;  /* 0x000000ffff447224 */ /* 0x000fe400078e00ff */
[----:B------:R-:W-:-:S04]  /*0fa0*/  IMAD.WIDE R80, R81, 0x4, R2 ;  /* 0x0000000451507825 */ /* 0x000fc800078e0202 */
[----:B------:R-:W-:Y:S02]  /*0fb0*/  IMAD.IADD R87, R116, 0x1, R5 ;  /* 0x0000000174577824 */ /* 0x000fe400078e0205 */
[----:B------:R-:W-:Y:S01]  /*0fc0*/  IMAD.WIDE R82, R83, 0x4, R2 ;  /* 0x0000000453527825 */ /* 0x000fe200078e0202 */
[----:B-1----:R-:W-:Y:S01]  /*0fd0*/  CS2R R72, SRZ ;  /* 0x0000000000487805 */ /* 0x002fe2000001ff00 */
[----:B------:R0:W5:Y:S02]  /*0fe0*/  @P4 LDG.E.EL R63, desc[UR6][R74.64] ;  /* 0x000000064a3f4981 */ /* 0x000164000c2e1900 */
[----:B------:R-:W-:Y:S02]  /*0ff0*/  IMAD.IADD R77, R120, 0x1, R5 ;  /* 0x00000001784d7824 */ /* 0x000fe400078e0205 */
[----:B------:R-:W-:Y:S01]  /*1000*/  IMAD.IADD R93, R114, 0x1, R19 ;  /* 0x00000001725d7824 */ /* 0x000fe200078e0213 */
[----:B------:R1:W5:Y:S01]  /*1010*/  @P1 LDG.E.EL R67, desc[UR6][R80.64] ;  /* 0x0000000650431981 */ /* 0x000362000c2e1900 */
[----:B------:R-:W-:-:S03]  /*1020*/  IMAD.WIDE R78, R79, 0x4, R2 ;  /* 0x000000044f4e7825 */ /* 0x000fc600078e0202 */
[----:B------:R-:W5:Y:S01]  /*1030*/  @P6 LDG.E.EL R68, desc[UR6][R82.64] ;  /* 0x0000000652446981 */ /* 0x000f62000c2e1900 */
[----:B------:R-:W-:Y:S02]  /*1040*/  IMAD.IADD R91, R112, 0x1, R19 ;  /* 0x00000001705b7824 */ /* 0x000fe400078e0213 */
[--C-:B------:R-:W-:Y:S01]  /*1050*/  IMAD.WIDE R84, R87, 0x4, R2.reuse ;  /* 0x0000000457547825 */ /* 0x100fe200078e0202 */
[----:B0-----:R-:W-:Y:S01]  /*1060*/  CS2R R74, SRZ ;  /* 0x00000000004a7805 */ /* 0x001fe2000001ff00 */
[----:B------:R0:W5:Y:S02]  /*1070*/  @P2 LDG.E.EL R66, desc[UR6][R78.64] ;  /* 0x000000064e422981 */ /* 0x000164000c2e1900 */
[--C-:B------:R-:W-:Y:S02]  /*1080*/  IMAD.WIDE R86, R77, 0x4, R2.reuse ;  /* 0x000000044d567825 */ /* 0x100fe400078e0202 */
[----:B------:R0:W5:Y:S02]  /*1090*/  @P4 LDG.E.EL R70, desc[UR6][R84.64] ;  /* 0x0000000654464981 */ /* 0x000164000c2e1900 */
[----:B------:R-:W-:-:S02]  /*10a0*/  IMAD.WIDE R92, R93, 0x4, R2 ;  /* 0x000000045d5c7825 */ /* 0x000fc400078e0202 */
[----:B------:R0:W5:Y:S02]  /*10b0*/  @P3 LDG.E.EL R71, desc[UR6][R86.64] ;  /* 0x0000000656473981 */ /* 0x000164000c2e1900 */
[----:B-1----:R-:W-:Y:S02]  /*10c0*/  IMAD.IADD R81, R116, 0x1, R19 ;  /* 0x0000000174517824 */ /* 0x002fe400078e0213 */
[----:B------:R-:W-:Y:S01]  /*10d0*/  IMAD.WIDE R90, R91, 0x4, R2 ;  /* 0x000000045b5a7825 */ /* 0x000fe200078e0202 */
[----:B0-----:R-:W-:Y:S01]  /*10e0*/  CS2R R78, SRZ ;  /* 0x00000000004e7805 */ /* 0x001fe2000001ff00 */
[----:B------:R0:W5:Y:S02]  /*10f0*/  @P5 LDG.E.EL R72, desc[UR6][R92.64] ;  /* 0x000000065c485981 */ /* 0x000164000c2e1900 */
[--C-:B------:R-:W-:Y:S02]  /*1100*/  IMAD.IADD R83, R120, 0x1, R19.reuse ;  /* 0x0000000178537824 */ /* 0x100fe400078e0213 */
[C---:B------:R-:W-:Y:S01]  /*1110*/  IMAD.IADD R95, R122.reuse, 0x1, R19 ;  /* 0x000000017a5f7824 */ /* 0x040fe200078e0213 */
[----:B------:R1:W5:Y:S01]  /*1120*/  @P6 LDG.E.EL R75, desc[UR6][R90.64] ;  /* 0x000000065a4b6981 */ /* 0x000362000c2e1900 */
[----:B------:R-:W-:-:S02]  /*1130*/  IMAD.IADD R89, R122, 0x1, R5 ;  /* 0x000000017a597824 */ /* 0x000fc400078e0205 */
[----:B------:R-:W-:Y:S02]  /*1140*/  IMAD.MOV.U32 R80, RZ, RZ, RZ ;  /* 0x000000ffff507224 */ /* 0x000fe400078e00ff */
[----:B------:R-:W-:-:S04]  /*1150*/  IMAD.WIDE R84, R81, 0x4, R2 ;  /* 0x0000000451547825 */ /* 0x000fc800078e0202 */
[----:B------:R-:W-:Y:S01]  /*1160*/  IMAD.IADD R97, R112, 0x1, R18 ;  /* 0x0000000170617824 */ /* 0x000fe200078e0212 */
[----:B------:R1:W5:Y:S01]  /*1170*/  @P4 LDG.E.EL R79, desc[UR6][R84.64] ;  /* 0x00000006544f4981 */ /* 0x000362000c2e1900 */
[----:B------:R-:W-:-:S04]  /*1180*/  IMAD.WIDE R86, R83, 0x4, R2 ;  /* 0x0000000453567825 */ /* 0x000fc800078e0202 */
[----:B0-----:R-:W-:Y:S01]  /*1190*/  IMAD.WIDE R92, R95, 0x4, R2 ;  /* 0x000000045f5c7825 */ /* 0x001fe200078e0202 */
[----:B------:R-:W-:-:S03]  /*11a0*/  CS2R R94, SRZ ;  /* 0x00000000005e7805 */ /* 0x000fc6000001ff00 */
[--C-:B------:R-:W-:Y:S01]  /*11b0*/  IMAD.IADD R83, R116, 0x1, R18.reuse ;  /* 0x0000000174537824 */ /* 0x100fe200078e0212 */
[----:B------:R-:W5:Y:S01]  /*11c0*/  @P2 LDG.E.EL R80, desc[UR6][R92.64] ;  /* 0x000000065c502981 */ /* 0x000f62000c2e1900 */
[----:B------:R-:W-:Y:S02]  /*11d0*/  IMAD.IADD R103, R122, 0x1, R18 ;  /* 0x000000017a677824 */ /* 0x000fe400078e0212 */
[----:B------:R-:W-:Y:S02]  /*11e0*/  IMAD.IADD R107, R114, 0x1, R17 ;  /* 0x00000001726b7824 */ /* 0x000fe400078e0211 */
[----:B------:R-:W-:-:S04]  /*11f0*/  IMAD.WIDE R88, R89, 0x4, R2 ;  /* 0x0000000459587825 */ /* 0x000fc800078e0202 */
[--C-:B-1----:R-:W-:Y:S01]  /*1200*/  IMAD.IADD R91, R120, 0x1, R18.reuse ;  /* 0x00000001785b7824 */ /* 0x102fe200078e0212 */
[----:B------:R0:W5:Y:S01]  /*1210*/  @P2 LDG.E.EL R73, desc[UR6][R88.64] ;  /* 0x0000000658492981 */ /* 0x000162000c2e1900 */
[----:B------:R-:W-:Y:S02]  /*1220*/  IMAD.MOV.U32 R82, RZ, RZ, RZ ;  /* 0x000000ffff527224 */ /* 0x000fe400078e00ff */
[----:B------:R-:W-:Y:S02]  /*1230*/  IMAD.IADD R99, R114, 0x1, R18 ;  /* 0x0000000172637824 */ /* 0x000fe400078e0212 */
[----:B------:R-:W-:Y:S01]  /*1240*/  IMAD.WIDE R96, R97, 0x4, R2 ;  /* 0x0000000461607825 */ /* 0x000fe200078e0202 */
[----:B------:R-:W-:Y:S01]  /*1250*/  CS2R R76, SRZ ;  /* 0x00000000004c7805 */ /* 0x000fe2000001ff00 */
[----:B------:R1:W5:Y:S02]  /*1260*/  @P3 LDG.E.EL R82, desc[UR6][R86.64] ;  /* 0x0000000656523981 */ /* 0x000364000c2e1900 */
[----:B------:R-:W-:-:S02]  /*1270*/  IMAD.MOV.U32 R81, RZ, RZ, RZ ;  /* 0x000000ffff517224 */ /* 0x000fc400078e00ff */
[----:B------:R-:W-:Y:S02]  /*1280*/  IMAD.MOV.U32 R90, RZ, RZ, RZ ;  /* 0x000000ffff5a7224 */ /* 0x000fe400078e00ff */
[----:B------:R-:W-:Y:S02]  /*1290*/  IMAD.IADD R105, R112, 0x1, R17 ;  /* 0x0000000170697824 */ /* 0x000fe400078e0211 */
[--C-:B------:R-:W-:Y:S01]  /*12a0*/  IMAD.WIDE R84, R83, 0x4, R2.reuse ;  /* 0x0000000453547825 */ /* 0x100fe200078e0202 */
[----:B0-----:R-:W-:Y:S01]  /*12b0*/  CS2R R88, SRZ ;  /* 0x0000000000587805 */ /* 0x001fe2000001ff00 */
[----:B------:R0:W5:Y:S02]  /*12c0*/  @P6 LDG.E.EL R78, desc[UR6][R96.64] ;  /* 0x00000006604e6981 */ /* 0x000164000c2e1900 */
[----:B------:R-:W-:-:S04]  /*12d0*/  IMAD.WIDE R102, R103, 0x4, R2 ;  /* 0x0000000467667825 */ /* 0x000fc800078e0202 */
[--C-:B------:R-:W-:Y:S01]  /*12e0*/  IMAD.WIDE R106, R107, 0x4, R2.reuse ;  /* 0x000000046b6a7825 */ /* 0x100fe200078e0202 */
[----:B------:R0:W5:Y:S03]  /*12f0*/  @P4 LDG.E.EL R95, desc[UR6][R84.64] ;  /* 0x00000006545f4981 */ /* 0x000166000c2e1900 */
[----:B------:R-:W-:Y:S01]  /*1300*/  IMAD.WIDE R92, R91, 0x4, R2 ;  /* 0x000000045b5c7825 */ /* 0x000fe200078e0202 */
[----:B------:R0:W5:Y:S03]  /*1310*/  @P2 LDG.E.EL R81, desc[UR6][R102.64] ;  /* 0x0000000666512981 */ /* 0x000166000c2e1900 */
[--C-:B------:R-:W-:Y:S01]  /*1320*/  IMAD.IADD R83, R116, 0x1, R17.reuse ;  /* 0x0000000174537824 */ /* 0x100fe200078e0211 */
[----:B------:R0:W5:Y:S01]  /*1330*/  @P5 LDG.E.EL R90, desc[UR6][R106.64] ;  /* 0x000000066a5a5981 */ /* 0x000162000c2e1900 */
[----:B------:R-:W-:-:S02]  /*1340*/  IMAD.IADD R91, R122, 0x1, R17 ;  /* 0x000000017a5b7824 */ /* 0x000fc400078e0211 */
[----:B------:R-:W-:Y:S02]  /*1350*/  IMAD.IADD R111, R114, 0x1, R16 ;  /* 0x00000001726f7824 */ /* 0x000fe400078e0210 */
[--C-:B------:R-:W-:Y:S01]  /*1360*/  IMAD.WIDE R98, R99, 0x4, R2.reuse ;  /* 0x0000000463627825 */ /* 0x100fe200078e0202 */
[----:B-1----:R-:W-:Y:S02]  /*1370*/  CS2R R86, SRZ ;  /* 0x0000000000567805 */ /* 0x002fe4000001ff00 */
[----:B0-----:R-:W-:Y:S01]  /*1380*/  CS2R R96, SRZ ;  /* 0x0000000000607805 */ /* 0x001fe2000001ff00 */
[----:B------:R-:W5:Y:S01]  /*1390*/  @P3 LDG.E.EL R94, desc[UR6][R92.64] ;  /* 0x000000065c5e3981 */ /* 0x000f62000c2e1900 */
[----:B------:R-:W-:-:S03]  /*13a0*/  IMAD.WIDE R104, R105, 0x4, R2 ;  /* 0x0000000469687825 */ /* 0x000fc600078e0202 */
[----:B------:R0:W5:Y:S01]  /*13b0*/  @P5 LDG.E.EL R77, desc[UR6][R98.64] ;  /* 0x00000006624d5981 */ /* 0x000162000c2e1900 */
[----:B------:R-:W-:Y:S02]  /*13c0*/  IMAD.IADD R85, R120, 0x1, R17 ;  /* 0x0000000178557824 */ /* 0x000fe400078e0211 */
[----:B------:R-:W-:Y:S01]  /*13d0*/  IMAD.IADD R109, R112, 0x1, R16 ;  /* 0x00000001706d7824 */ /* 0x000fe200078e0210 */
[----:B------:R1:W5:Y:S01]  /*13e0*/  @P6 LDG.E.EL R89, desc[UR6][R104.64] ;  /* 0x0000000668596981 */ /* 0x000362000c2e1900 */
[----:B------:R-:W-:-:S04]  /*13f0*/  IMAD.WIDE R102, R83, 0x4, R2 ;  /* 0x0000000453667825 */ /* 0x000fc800078e0202 */
[--C-:B------:R-:W-:Y:S01]  /*1400*/  IMAD.WIDE R106, R91, 0x4, R2.reuse ;  /* 0x000000045b6a7825 */ /* 0x100fe200078e0202 */
[----:B------:R0:W5:Y:S03]  /*1410*/  @P4 LDG.E.EL R88, desc[UR6][R102.64] ;  /* 0x0000000666584981 */ /* 0x000166000c2e1900 */
[----:B------:R-:W-:Y:S01]  /*1420*/  IMAD.WIDE R110, R111, 0x4, R2 ;  /* 0x000000046f6e7825 */ /* 0x000fe200078e0202 */
[----:B------:R1:W5:Y:S03]  /*1430*/  @P2 LDG.E.EL R86, desc[UR6][R106.64] ;  /* 0x000000066a562981 */ /* 0x000366000c2e1900 */
[C---:B------:R-:W-:Y:S01]  /*1440*/  IMAD.IADD R83, R112.reuse, 0x1, R14 ;  /* 0x0000000170537824 */ /* 0x040fe200078e020e */
[----:B------:R2:W5:Y:S01]  /*1450*/  @P5 LDG.E.EL R97, desc[UR6][R110.64] ;  /* 0x000000066e615981 */ /* 0x000562000c2e1900 */
[----:B------:R-:W-:-:S02]  /*1460*/  IMAD.IADD R101, R112, 0x1, R15 ;  /* 0x0000000170657824 */ /* 0x000fc400078e020f */
[----:B------:R-:W-:Y:S02]  /*1470*/  IMAD.IADD R115, R112, 0x1, R69 ;  /* 0x0000000170737824 */ /* 0x000fe400078e0245 */
[----:B0-----:R-:W-:Y:S01]  /*1480*/  IMAD.MOV.U32 R98, RZ, RZ, RZ ;  /* 0x000000ffff627224 */ /* 0x001fe200078e00ff */
[----:B------:R-:W-:Y:S01]  /*1490*/  CS2R R92, SRZ ;  /* 0x00000000005c7805 */ /* 0x000fe2000001ff00 */
[----:B-1----:R-:W-:Y:S01]  /*14a0*/  IMAD.WIDE R104, R85, 0x4, R2 ;  /* 0x0000000455687825 */ /* 0x002fe200078e0202 */
[----:B------:R-:W-:-:S03]  /*14b0*/  CS2R R84, SRZ ;  /* 0x0000000000547805 */ /* 0x000fc6000001ff00 */
[----:B------:R-:W-:Y:S01]  /*14c0*/  IMAD.WIDE R108, R109, 0x4, R2 ;  /* 0x000000046d6c7825 */ /* 0x000fe200078e0202 */
[----:B------:R-:W5:Y:S03]  /*14d0*/  @P3 LDG.E.EL R87, desc[UR6][R104.64] ;  /* 0x0000000668573981 */ /* 0x000f66000c2e1900 */
[----:B------:R-:W-:Y:S01]  /*14e0*/  IMAD.IADD R113, R114, 0x1, R15 ;  /* 0x0000000172717824 */ /* 0x000fe200078e020f */
[----:B------:R0:W5:Y:S01]  /*14f0*/  @P6 LDG.E.EL R98, desc[UR6][R108.64] ;  /* 0x000000066c626981 */ /* 0x000162000c2e1900 */
[----:B------:R-:W-:-:S04]  /*1500*/  IMAD.WIDE R102, R83, 0x4, R2 ;  /* 0x0000000453667825 */ /* 0x000fc800078e0202 */
[--C-:B------:R-:W-:Y:S01]  /*1510*/  IMAD.WIDE R106, R101, 0x4, R2.reuse ;  /* 0x00000004656a7825 */ /* 0x100fe200078e0202 */
[----:B------:R1:W5:Y:S03]  /*1520*/  @P6 LDG.E.EL R85, desc[UR6][R102.64] ;  /* 0x0000000666556981 */ /* 0x000366000c2e1900 */
[--C-:B--2---:R-:W-:Y:S01]  /*1530*/  IMAD.WIDE R110, R115, 0x4, R2.reuse ;  /* 0x00000004736e7825 */ /* 0x104fe200078e0202 */
[----:B------:R-:W2:Y:S03]  /*1540*/  @P6 LDG.E.EL R93, desc[UR6][R106.64] ;  /* 0x000000066a5d6981 */ /* 0x000ea6000c2e1900 */
[----:B0-----:R-:W-:Y:S01]  /*1550*/  IMAD.WIDE R108, R113, 0x4, R2 ;  /* 0x00000004716c7825 */ /* 0x001fe200078e0202 */
[----:B------:R-:W2:Y:S01]  /*1560*/  @P6 LDG.E.EL R74, desc[UR6][R110.64] ;  /* 0x000000066e4a6981 */ /* 0x000ea2000c2e1900 */
[----:B------:R-:W-:-:S02]  /*1570*/  FSETP.GT.AND P6, PT, R13, R100, PT ;  /* 0x000000640d00720b */ /* 0x000fc40003fc4000 */
[C---:B------:R-:W-:Y:S02]  /*1580*/  IMAD.IADD R99, R114.reuse, 0x1, R14 ;  /* 0x0000000172637824 */ /* 0x040fe400078e020e */
[----:B------:R-:W-:Y:S02]  /*1590*/  IMAD.IADD R113, R114, 0x1, R69 ;  /* 0x0000000172717824 */ /* 0x000fe400078e0245 */
[----:B------:R-:W-:Y:S02]  /*15a0*/  IMAD.MOV.U32 R91, RZ, RZ, RZ ;  /* 0x000000ffff5b7224 */ /* 0x000fe400078e00ff */
[----:B------:R-:W-:-:S04]  /*15b0*/  IMAD.WIDE R104, R99, 0x4, R2 ;  /* 0x0000000463687825 */ /* 0x000fc800078e0202 */
[----:B------:R-:W-:Y:S01]  /*15c0*/  IMAD.WIDE R112, R113, 0x4, R2 ;  /* 0x0000000471707825 */ /* 0x000fe200078e0202 */
[----:B------:R-:W2:Y:S04]  /*15d0*/  @P5 LDG.E.EL R84, desc[UR6][R104.64] ;  /* 0x0000000668545981 */ /* 0x000ea8000c2e1900 */
[----:B------:R0:W2:Y:S04]  /*15e0*/  @P5 LDG.E.EL R91, desc[UR6][R108.64] ;  /* 0x000000066c5b5981 */ /* 0x0000a8000c2e1900 */
[----:B------:R0:W2:Y:S01]  /*15f0*/  @P5 LDG.E.EL R76, desc[UR6][R112.64] ;  /* 0x00000006704c5981 */ /* 0x0000a2000c2e1900 */
[----:B------:R-:W-:Y:S01]  /*1600*/  FSETP.NAN.AND P5, PT, R13, R13, PT ;  /* 0x0000000d0d00720b */ /* 0x000fe20003fa8000 */
[----:B------:R-:W-:-:S03]  /*1610*/  IMAD.IADD R101, R116, 0x1, R14 ;  /* 0x0000000174657824 */ /* 0x000fc600078e020e */
[----:B------:R-:W-:Y:S01]  /*1620*/  @!P6 FSEL R13, R13, R100, P5 ;  /* 0x000000640d0de208 */ /* 0x000fe20002800000 */
[C---:B------:R-:W-:Y:S02]  /*1630*/  IMAD.IADD R99, R116.reuse, 0x1, R16 ;  /* 0x0000000174637824 */ /* 0x040fe400078e0210 */
[C---:B-1----:R-:W-:Y:S01]  /*1640*/  IMAD.IADD R103, R116.reuse, 0x1, R15 ;  /* 0x0000000174677824 */ /* 0x042fe200078e020f */
[----:B---3--:R-:W-:Y:S01]  /*1650*/  FSETP.GEU.AND P5, PT, R13, R12, PT ;  /* 0x0000000c0d00720b */ /* 0x008fe20003fae000 */
[----:B------:R-:W-:Y:S02]  /*1660*/  IMAD.IADD R115, R116, 0x1, R69 ;  /* 0x0000000174737824 */ /* 0x000fe400078e0245 */
[----:B0-----:R-:W-:-:S04]  /*1670*/  IMAD.WIDE R108, R101, 0x4, R2 ;  /* 0x00000004656c7825 */ /* 0x001fc800078e0202 */
[----:B------:R-:W-:Y:S02]  /*1680*/  IMAD.MOV.U32 R83, RZ, RZ, RZ ;  /* 0x000000ffff537224 */ /* 0x000fe400078e00ff */
[----:B------:R-:W-:Y:S02]  /*1690*/  IMAD.MOV.U32 R101, RZ, RZ, RZ ;  /* 0x000000ffff657224 */ /* 0x000fe400078e00ff */
[--C-:B------:R-:W-:Y:S02]  /*16a0*/  IMAD.WIDE R104, R99, 0x4, R2.reuse ;  /* 0x0000000463687825 */ /* 0x100fe400078e0202 */
[----:B------:R0:W3:Y:S02]  /*16b0*/  @P4 LDG.E.EL R83, desc[UR6][R108.64] ;  /* 0x000000066c534981 */ /* 0x0000e4000c2e1900 */
[--C-:B------:R-:W-:Y:S02]  /*16c0*/  IMAD.WIDE R110, R103, 0x4, R2.reuse ;  /* 0x00000004676e7825 */ /* 0x100fe400078e0202 */
[----:B------:R1:W2:Y:S02]  /*16d0*/  @P4 LDG.E.EL R96, desc[UR6][R104.64] ;  /* 0x0000000668604981 */ /* 0x0002a4000c2e1900 */
[----:B------:R-:W-:-:S02]  /*16e0*/  IMAD.WIDE R114, R115, 0x4, R2 ;  /* 0x0000000473727825 */ /* 0x000fc400078e0202 */
[----:B------:R0:W2:Y:S04]  /*16f0*/  @P4 LDG.E.EL R92, desc[UR6][R110.64] ;  /* 0x000000066e5c4981 */ /* 0x0000a8000c2e1900 */
[----:B------:R0:W2:Y:S01]  /*1700*/  @P4 LDG.E.EL R101, desc[UR6][R114.64] ;  /* 0x0000000672654981 */ /* 0x0000a2000c2e1900 */
[----:B------:R-:W-:Y:S02]  /*1710*/  FSETP.NAN.AND P4, PT, R12, R12, PT ;  /* 0x0000000c0c00720b */ /* 0x000fe40003f88000 */
[----:B------:R-:W-:Y:S01]  /*1720*/  LOP3.LUT R152, R152, 0xfdffffff, RZ, 0xc0, !PT ;  /* 0xfdffffff98987812 */ /* 0x000fe200078ec0ff */
[----:B------:R-:W-:Y:S01]  /*1730*/  IMAD.IADD R99, R120, 0x1, R16 ;  /* 0x0000000178637824 */ /* 0x000fe200078e0210 */
[----:B------:R-:W-:Y:S01]  /*1740*/  @P5 FSEL R12, R12, R13, P4 ;  /* 0x0000000d0c0c5208 */ /* 0x000fe20002000000 */
[----:B------:R-:W-:Y:S01]  /*1750*/  IMAD.IADD R103, R120, 0x1, R14 ;  /* 0x0000000178677824 */ /* 0x000fe200078e020e */
[----:B------:R-:W-:Y:S01]  /*1760*/  @P5 LOP3.LUT R152, R152, 0x2000000, RZ, 0xfc, !PT ;  /* 0x0200000098985812 */ /* 0x000fe200078efcff */
[----:B------:R-:W-:Y:S01]  /*1770*/  IMAD.IADD R113, R120, 0x1, R15 ;  /* 0x0000000178717824 */ /* 0x000fe200078e020f */
[----:B----4-:R-:W-:Y:S01]  /*1780*/  FSETP.GEU.AND P5, PT, R12, R9, PT ;  /* 0x000000090c00720b */ /* 0x010fe20003fae000 */
[----:B------:R-:W-:Y:S01]  /*1790*/  IMAD.IADD R121, R120, 0x1, R69 ;  /* 0x0000000178797824 */ /* 0x000fe200078e0245 */
[----:B------:R-:W-:Y:S01]  /*17a0*/  CS2R R106, SRZ ;  /* 0x00000000006a7805 */ /* 0x000fe2000001ff00 */
[----:B0-----:R-:W-:Y:S01]  /*17b0*/  IMAD.WIDE R108, R99, 0x4, R2 ;  /* 0x00000004636c7825 */ /* 0x001fe200078e0202 */
[----:B-1----:R-:W-:-:S03]  /*17c0*/  CS2R R104, SRZ ;  /* 0x0000000000687805 */ /* 0x002fc6000001ff00 */
[----:B------:R-:W-:Y:S01]  /*17d0*/  IMAD.MOV.U32 R102, RZ, RZ, RZ ;  /* 0x000000ffff667224 */ /* 0x000fe200078e00ff */
[----:B------:R0:W4:Y:S01]  /*17e0*/  @P3 LDG.E.EL R106, desc[UR6][R108.64] ;  /* 0x000000066c6a3981 */ /* 0x000122000c2e1900 */
[----:B------:R-:W-:Y:S02]  /*17f0*/  IMAD.MOV.U32 R99, RZ, RZ, RZ ;  /* 0x000000ffff637224 */ /* 0x000fe400078e00ff */
[----:B------:R-:W-:-:S04]  /*1800*/  IMAD.WIDE R110, R103, 0x4, R2 ;  /* 0x00000004676e7825 */ /* 0x000fc800078e0202 */
[--C-:B------:R-:W-:Y:S01]  /*1810*/  IMAD.WIDE R112, R113, 0x4, R2.reuse ;  /* 0x0000000471707825 */ /* 0x100fe200078e0202 */
[----:B------:R-:W2:Y:S03]  /*1820*/  @P3 LDG.E.EL R102, desc[UR6][R110.64] ;  /* 0x000000066e663981 */ /* 0x000ea6000c2e1900 */
[----:B------:R-:W-:Y:S01]  /*1830*/  IMAD.WIDE R120, R121, 0x4, R2 ;  /* 0x0000000479787825 */ /* 0x000fe200078e0202 */
[----:B------:R1:W2:Y:S04]  /*1840*/  @P3 LDG.E.EL R104, desc[UR6][R112.64] ;  /* 0x0000000670683981 */ /* 0x0002a8000c2e1900 */
[----:B------:R0:W2:Y:S01]  /*1850*/  @P3 LDG.E.EL R99, desc[UR6][R120.64] ;  /* 0x0000000678633981 */ /* 0x0000a2000c2e1900 */
[----:B------:R-:W-:Y:S01]  /*1860*/  FSETP.NAN.AND P3, PT, R9, R9, PT ;  /* 0x000000090900720b */ /* 0x000fe20003f68000 */
[----:B------:R-:W-:-:S03]  /*1870*/  IMAD.IADD R13, R122, 0x1, R16 ;  /* 0x000000017a0d7824 */ /* 0x000fc600078e0210 */
[----:B------:R-:W-:Y:S01]  /*1880*/  @P5 FSEL R9, R9, R12, P3 ;  /* 0x0000000c09095208 */ /* 0x000fe20001800000 */
[C---:B------:R-:W-:Y:S02]  /*1890*/  IMAD.IADD R115, R122.reuse, 0x1, R14 ;  /* 0x000000017a737824 */ /* 0x040fe400078e020e */
[C---:B------:R-:W-:Y:S01]  /*18a0*/  IMAD.IADD R117, R122.reuse, 0x1, R15 ;  /* 0x000000017a757824 */ /* 0x040fe200078e020f */
[----:B------:R-:W-:Y:S01]  /*18b0*/  FSETP.GEU.AND P4, PT, R9, R11, PT ;  /* 0x0000000b0900720b */ /* 0x000fe20003f8e000 */
[----:B------:R-:W-:Y:S01]  /*18c0*/  IMAD.IADD R125, R122, 0x1, R69 ;  /* 0x000000017a7d7824 */ /* 0x000fe200078e0245 */
[----:B0-----:R-:W-:Y:S01]  /*18d0*/  CS2R R108, SRZ ;  /* 0x00000000006c7805 */ /* 0x001fe2000001ff00 */
[----:B------:R-:W-:Y:S02]  /*18e0*/  IMAD.MOV.U32 R100, RZ, RZ, RZ ;  /* 0x000000ffff647224 */ /* 0x000fe400078e00ff */
[----:B------:R-:W-:Y:S02]  /*18f0*/  IMAD.MOV.U32 R103, RZ, RZ, RZ ;  /* 0x000000ffff677224 */ /* 0x000fe400078e00ff */
[----:B-1----:R-:W-:-:S04]  /*1900*/  IMAD.WIDE R112, R13, 0x4, R2 ;  /* 0x000000040d707825 */ /* 0x002fc800078e0202 */
[--C-:B------:R-:W-:Y:S01]  /*1910*/  IMAD.WIDE R114, R115, 0x4, R2.reuse ;  /* 0x0000000473727825 */ /* 0x100fe200078e0202 */
[----:B------:R0:W2:Y:S03]  /*1920*/  @P2 LDG.E.EL R105, desc[UR6][R112.64] ;  /* 0x0000000670692981 */ /* 0x0000a6000c2e1900 */
[--C-:B------:R-:W-:Y:S01]  /*1930*/  IMAD.WIDE R116, R117, 0x4, R2.reuse ;  /* 0x0000000475747825 */ /* 0x100fe200078e0202 */
[----:B------:R1:W2:Y:S03]  /*1940*/  @P2 LDG.E.EL R100, desc[UR6][R114.64] ;  /* 0x0000000672642981 */ /* 0x0002a6000c2e1900 */
[----:B------:R-:W-:Y:S01]  /*1950*/  IMAD.WIDE R124, R125, 0x4, R2 ;  /* 0x000000047d7c7825 */ /* 0x000fe200078e0202 */
[----:B------:R0:W2:Y:S04]  /*1960*/  @P2 LDG.E.EL R103, desc[UR6][R116.64] ;  /* 0x0000000674672981 */ /* 0x0000a8000c2e1900 */
[----:B------:R1:W2:Y:S01]  /*1970*/  @P2 LDG.E.EL R108, desc[UR6][R124.64] ;  /* 0x000000067c6c2981 */ /* 0x0002a2000c2e1900 */
[----:B------:R-:W-:Y:S01]  /*1980*/  FSETP.NAN.AND P2, PT, R11, R11, PT ;  /* 0x0000000b0b00720b */ /* 0x000fe20003f48000 */
[----:B------:R-:W-:-:S02]  /*1990*/  IMAD.IADD R13, R118, 0x1, R5 ;  /* 0x00000001760d7824 */ /* 0x000fc400078e0205 */
[C---:B------:R-:W-:Y:S02]  /*19a0*/  IMAD.IADD R121, R118.reuse, 0x1, R19 ;  /* 0x0000000176797824 */ /* 0x040fe400078e0213 */
[----:B------:R-:W-:Y:S01]  /*19b0*/  IMAD.IADD R123, R118, 0x1, R18 ;  /* 0x00000001767b7824 */ /* 0x000fe200078e0212 */
[----:B------:R-:W-:Y:S02]  /*19c0*/  CS2R R110, SRZ ;  /* 0x00000000006e7805 */ /* 0x000fe4000001ff00 */
[----:B0-----:R-:W-:Y:S02]  /*19d0*/  CS2R R112, SRZ ;  /* 0x0000000000707805 */ /* 0x001fe4000001ff00 */
[----:B------:R-:W-:Y:S01]  /*19e0*/  @P4 FSEL R11, R11, R9, P2 ;  /* 0x000000090b0b4208 */ /* 0x000fe20001000000 */
[----:B------:R-:W-:-:S04]  /*19f0*/  IMAD.WIDE R12, R13, 0x4, R2 ;  /* 0x000000040d0c7825 */ /* 0x000fc800078e0202 */
[--C-:B------:R-:W-:Y:S01]  /*1a00*/  IMAD.WIDE R120, R121, 0x4, R2.reuse ;  /* 0x0000000479787825 */ /* 0x100fe200078e0202 */
[----:B------:R-:W-:Y:S01]  /*1a10*/  FSETP.GEU.AND P3, PT, R11, R10, PT ;  /* 0x0000000a0b00720b */ /* 0x000fe20003f6e000 */
[----:B------:R0:W2:Y:S02]  /*1a20*/  @P1 LDG.E.EL R110, desc[UR6][R12.64] ;  /* 0x000000060c6e1981 */ /* 0x0000a4000c2e1900 */
[----:B------:R-:W-:Y:S02]  /*1a30*/  IMAD.WIDE R122, R123, 0x4, R2 ;  /* 0x000000047b7a7825 */ /* 0x000fe400078e0202 */
[----:B------:R0:W2:Y:S02]  /*1a40*/  @P1 LDG.E.EL R107, desc[UR6][R120.64] ;  /* 0x00000006786b1981 */ /* 0x0000a4000c2e1900 */
[C---:B------:R-:W-:Y:S02]  /*1a50*/  IMAD.IADD R9, R118.reuse, 0x1, R17 ;  /* 0x0000000176097824 */ /* 0x040fe400078e0211 */
[C---:B-1----:R-:W-:Y:S01]  /*1a60*/  IMAD.IADD R115, R118.reuse, 0x1, R16 ;  /* 0x0000000176737824 */ /* 0x042fe200078e0210 */
[----:B------:R1:W2:Y:S01]  /*1a70*/  @P1 LDG.E.EL R112, desc[UR6][R122.64] ;  /* 0x000000067a701981 */ /* 0x0002a2000c2e1900 */
[----:B------:R-:W-:-:S02]  /*1a80*/  IMAD.IADD R117, R118, 0x1, R14 ;  /* 0x0000000176757824 */ /* 0x000fc400078e020e */
[C---:B------:R-:W-:Y:S02]  /*1a90*/  IMAD.IADD R125, R118.reuse, 0x1, R15 ;  /* 0x00000001767d7824 */ /* 0x040fe400078e020f */
[----:B------:R-:W-:Y:S02]  /*1aa0*/  IMAD.IADD R127, R118, 0x1, R69 ;  /* 0x00000001767f7824 */ /* 0x000fe400078e0245 */
[----:B------:R-:W-:Y:S02]  /*1ab0*/  IMAD.MOV.U32 R114, RZ, RZ, RZ ;  /* 0x000000ffff727224 */ /* 0x000fe400078e00ff */
[----:B------:R-:W-:Y:S02]  /*1ac0*/  IMAD.MOV.U32 R116, RZ, RZ, RZ ;  /* 0x000000ffff747224 */ /* 0x000fe400078e00ff */
[----:B0-----:R-:W-:-:S04]  /*1ad0*/  IMAD.WIDE R12, R9, 0x4, R2 ;  /* 0x00000004090c7825 */ /* 0x001fc800078e0202 */
[--C-:B------:R-:W-:Y:S01]  /*1ae0*/  IMAD.WIDE R120, R115, 0x4, R2.reuse ;  /* 0x0000000473787825 */ /* 0x100fe200078e0202 */
[----:B------:R0:W2:Y:S03]  /*1af0*/  @P1 LDG.E.EL R111, desc[UR6][R12.64] ;  /* 0x000000060c6f1981 */ /* 0x0000a6000c2e1900 */
[--C-:B-1----:R-:W-:Y:S01]  /*1b00*/  IMAD.WIDE R122, R117, 0x4, R2.reuse ;  /* 0x00000004757a7825 */ /* 0x102fe200078e0202 */
[----:B------:R-:W2:Y:S03]  /*1b10*/  @P1 LDG.E.EL R114, desc[UR6][R120.64] ;  /* 0x0000000678721981 */ /* 0x000ea6000c2e1900 */
[--C-:B------:R-:W-:Y:S01]  /*1b20*/  IMAD.WIDE R124, R125, 0x4, R2.reuse ;  /* 0x000000047d7c7825 */ /* 0x100fe200078e0202 */
[----:B------:R-:W2:Y:S03]  /*1b30*/  @P1 LDG.E.EL R113, desc[UR6][R122.64] ;  /* 0x000000067a711981 */ /* 0x000ea6000c2e1900 */
[----:B------:R-:W-:Y:S01]  /*1b40*/  IMAD.WIDE R126, R127, 0x4, R2 ;  /* 0x000000047f7e7825 */ /* 0x000fe200078e0202 */
[----:B------:R-:W2:Y:S04]  /*1b50*/  @P1 LDG.E.EL R116, desc[UR6][R124.64] ;  /* 0x000000067c741981 */ /* 0x000ea8000c2e1900 */
[----:B------:R1:W2:Y:S01]  /*1b60*/  @P1 LDG.E.EL R109, desc[UR6][R126.64] ;  /* 0x000000067e6d1981 */ /* 0x0002a2000c2e1900 */
[----:B------:R-:W-:-:S02]  /*1b70*/  FSETP.NAN.AND P1, PT, R10, R10, PT ;  /* 0x0000000a0a00720b */ /* 0x000fc40003f28000 */
[----:B------:R-:W-:Y:S02]  /*1b80*/  LOP3.LUT R152, R152, 0xfeffffff, RZ, 0xc0, !PT ;  /* 0xfeffffff98987812 */ /* 0x000fe400078ec0ff */
[----:B------:R-:W-:Y:S02]  /*1b90*/  @P3 FSEL R10, R10, R11, P1 ;  /* 0x0000000b0a0a3208 */ /* 0x000fe40000800000 */
[----:B------:R-:W-:Y:S02]  /*1ba0*/  @P5 LOP3.LUT R152, R152, 0x1000000, RZ, 0xfc, !PT ;  /* 0x0100000098985812 */ /* 0x000fe400078efcff */
[-C--:B------:R-:W-:Y:S02]  /*1bb0*/  FSETP.GEU.AND P2, PT, R10, R7.reuse, PT ;  /* 0x000000070a00720b */ /* 0x080fe40003f4e000 */
[----:B------:R-:W-:Y:S02]  /*1bc0*/  LOP3.LUT R152, R152, 0xff7fffff, RZ, 0xc0, !PT ;  /* 0xff7fffff98987812 */ /* 0x000fe400078ec0ff */
[----:B------:R-:W-:-:S02]  /*1bd0*/  FSETP.NAN.AND P1, PT, R7, R7, PT ;  /* 0x000000070700720b */ /* 0x000fc40003f28000 */
[----:B------:R-:W-:Y:S02]  /*1be0*/  @P4 LOP3.LUT R152, R152, 0x800000, RZ, 0xfc, !PT ;  /* 0x0080000098984812 */ /* 0x000fe400078efcff */
[----:B------:R-:W-:Y:S01]  /*1bf0*/  LOP3.LUT R119, R8, 0xb0, RZ, 0xfc, !PT ;  /* 0x000000b008777812 */ /* 0x000fe200078efcff */
[----:B------:R-:W-:Y:S01]  /*1c00*/  VIADD R128, R6, 0x9ab0 ;  /* 0x00009ab006807836 */ /* 0x000fe20000000000 */
[----:B------:R-:W-:-:S03]  /*1c10*/  LOP3.LUT R152, R152, 0xfffffeff, RZ, 0xc0, !PT ;  /* 0xfffffeff98987812 */ /* 0x000fc600078ec0ff */
[----:B------:R-:W-:Y:S02]  /*1c20*/  @P2 FSEL R7, R7, R10, P1 ;  /* 0x0000000a07072208 */ /* 0x000fe40000800000 */
[----:B------:R-:W-:Y:S01]  /*1c30*/  ISETP.LT.AND P1, PT, R119, 0xc0, !P0 ;  /* 0x000000c07700780c */ /* 0x000fe20004721270 */
[----:B------:R-:W-:Y:S01]  /*1c40*/  IMAD.IADD R11, R128, 0x1, R5 ;  /* 0x00000001800b7824 */ /* 0x000fe200078e0205 */
[----:B------:R-:W-:Y:S01]  /*1c50*/  @P3 LOP3.LUT R152, R152, 0x100, RZ, 0xfc, !PT ;  /* 0x0000010098983812 */ /* 0x000fe200078efcff */
[----:B------:R-:W-:Y:S02]  /*1c60*/  IMAD.IADD R9, R4, 0x1, R128 ;  /* 0x0000000104097824 */ /* 0x000fe400078e0280 */
[C---:B0-----:R-:W-:Y:S02]  /*1c70*/  IMAD.IADD R13, R128.reuse, 0x1, R19 ;  /* 0x00000001800d7824 */ /* 0x041fe400078e0213 */
[----:B-1----:R-:W-:Y:S01]  /*1c80*/  IMAD.IADD R127, R128, 0x1, R18 ;  /* 0x00000001807f7824 */ /* 0x002fe200078e0212 */
[----:B------:R-:W-:Y:S01]  /*1c90*/  LOP3.LUT R152, R152, 0xffffffef, RZ, 0xc0, !PT ;  /* 0xffffffef98987812 */ /* 0x000fe200078ec0ff */
[----:B------:R-:W-:Y:S01]  /*1ca0*/  IMAD.MOV.U32 R115, RZ, RZ, RZ ;  /* 0x000000ffff737224 */ /* 0x000fe200078e00ff */
[----:B------:R-:W-:Y:S01]  /*1cb0*/  CS2R R120, SRZ ;  /* 0x0000000000787805 */ /* 0x000fe2000001ff00 */
[----:B------:R-:W-:-:S02]  /*1cc0*/  IMAD.MOV.U32 R118, RZ, RZ, RZ ;  /* 0x000000ffff767224 */ /* 0x000fc400078e00ff */
[----:B------:R-:W-:Y:S02]  /*1cd0*/  IMAD.MOV.U32 R117, RZ, RZ, RZ ;  /* 0x000000ffff757224 */ /* 0x000fe400078e00ff */
[----:B------:R-:W-:Y:S01]  /*1ce0*/  IMAD.WIDE R10, R11, 0x4, R2 ;  /* 0x000000040b0a7825 */ /* 0x000fe200078e0202 */
[----:B------:R-:W-:-:S03]  /*1cf0*/  @P2 LOP3.LUT R152, R152, 0x10, RZ, 0xfc, !PT ;  /* 0x0000001098982812 */ /* 0x000fc600078efcff */
[--C-:B------:R-:W-:Y:S01]  /*1d00*/  IMAD.WIDE R8, R9, 0x4, R2.reuse ;  /* 0x0000000409087825 */ /* 0x100fe200078e0202 */
[----:B------:R-:W-:Y:S01]  /*1d10*/  FSETP.GEU.AND P2, PT, R7, R26, PT ;  /* 0x0000001a0700720b */ /* 0x000fe20003f4e000 */
[----:B------:R0:W2:Y:S02]  /*1d20*/  @P1 LDG.E.EL R115, desc[UR6][R10.64] ;  /* 0x000000060a731981 */ /* 0x0000a4000c2e1900 */
[--C-:B------:R-:W-:Y:S01]  /*1d30*/  IMAD.WIDE R12, R13, 0x4, R2.reuse ;  /* 0x000000040d0c7825 */ /* 0x100fe200078e0202 */
[----:B------:R-:W-:Y:S01]  /*1d40*/  CS2R R122, SRZ ;  /* 0x00000000007a7805 */ /* 0x000fe2000001ff00 */
[----:B------:R1:W2:Y:S02]  /*1d50*/  @P1 LDG.E.EL R118, desc[UR6][R8.64] ;  /* 0x0000000608761981 */ /* 0x0002a4000c2e1900 */
[----:B------:R-:W-:Y:S02]  /*1d60*/  IMAD.WIDE R126, R127, 0x4, R2 ;  /* 0x000000047f7e7825 */ /* 0x000fe400078e0202 */
[----:B------:R0:W2:Y:S02]  /*1d70*/  @P1 LDG.E.EL R120, desc[UR6][R12.64] ;  /* 0x000000060c781981 */ /* 0x0000a4000c2e1900 */
[----:B------:R-:W-:-:S02]  /*1d80*/  IMAD.IADD R129, R128, 0x1, R16 ;  /* 0x0000000180817824 */ /* 0x000fc400078e0210 */
[C---:B------:R-:W-:Y:S01]  /*1d90*/  IMAD.IADD R125, R128.reuse, 0x1, R17 ;  /* 0x00000001807d7824 */ /* 0x040fe200078e0211 */
[----:B------:R0:W2:Y:S01]  /*1da0*/  @P1 LDG.E.EL R117, desc[UR6][R126.64] ;  /* 0x000000067e751981 */ /* 0x0000a2000c2e1900 */
[C---:B------:R-:W-:Y:S02]  /*1db0*/  IMAD.IADD R131, R128.reuse, 0x1, R14 ;  /* 0x0000000180837824 */ /* 0x040fe400078e020e */
[C---:B------:R-:W-:Y:S02]  /*1dc0*/  IMAD.IADD R133, R128.reuse, 0x1, R15 ;  /* 0x0000000180857824 */ /* 0x040fe400078e020f */
[----:B------:R-:W-:Y:S02]  /*1dd0*/  IMAD.IADD R135, R128, 0x1, R69 ;  /* 0x0000000180877824 */ /* 0x000fe400078e0245 */
[----:B------:R-:W-:Y:S02]  /*1de0*/  IMAD.MOV.U32 R124, RZ, RZ, RZ ;  /* 0x000000ffff7c7224 */ /* 0x000fe400078e00ff */
[----:B------:R-:W-:-:S02]  /*1df0*/  IMAD.MOV.U32 R119, RZ, RZ, RZ ;  /* 0x000000ffff777224 */ /* 0x000fc400078e00ff */
[----:B0-----:R-:W-:-:S04]  /*1e00*/  IMAD.WIDE R10, R129, 0x4, R2 ;  /* 0x00000004810a7825 */ /* 0x001fc800078e0202 */
[--C-:B-1----:R-:W-:Y:S01]  /*1e10*/  IMAD.WIDE R8, R125, 0x4, R2.reuse ;  /* 0x000000047d087825 */ /* 0x102fe200078e0202 */
[----:B------:R-:W2:Y:S03]  /*1e20*/  @P1 LDG.E.EL R122, desc[UR6][R10.64] ;  /* 0x000000060a7a1981 */ /* 0x000ea6000c2e1900 */
[--C-:B------:R-:W-:Y:S01]  /*1e30*/  IMAD.WIDE R12, R131, 0x4, R2.reuse ;  /* 0x00000004830c7825 */ /* 0x100fe200078e0202 */
[----:B------:R0:W2:Y:S03]  /*1e40*/  @P1 LDG.E.EL R123, desc[UR6][R8.64] ;  /* 0x00000006087b1981 */ /* 0x0000a6000c2e1900 */
[--C-:B------:R-:W-:Y:S01]  /*1e50*/  IMAD.WIDE R126, R133, 0x4, R2.reuse ;  /* 0x00000004857e7825 */ /* 0x100fe200078e0202 */
[----:B------:R1:W2:Y:S03]  /*1e60*/  @P1 LDG.E.EL R121, desc[UR6][R12.64] ;  /* 0x000000060c791981 */ /* 0x0002a6000c2e1900 */
[----:B------:R-:W-:Y:S01]  /*1e70*/  IMAD.WIDE R128, R135, 0x4, R2 ;  /* 0x0000000487807825 */ /* 0x000fe200078e0202 */
[----:B------:R0:W2:Y:S04]  /*1e80*/  @P1 LDG.E.EL R124, desc[UR6][R126.64] ;  /* 0x000000067e7c1981 */ /* 0x0000a8000c2e1900 */
[----:B------:R0:W2:Y:S01]  /*1e90*/  @P1 LDG.E.EL R119, desc[UR6][R128.64] ;  /* 0x0000000680771981 */ /* 0x0000a2000c2e1900 */
[----:B------:R-:W-:-:S04]  /*1ea0*/  FSETP.NAN.AND P1, PT, R26, R26, PT ;  /* 0x0000001a1a00720b */ /* 0x000fc80003f28000 */
[----:B------:R-:W-:Y:S01]  /*1eb0*/  @P2 FSEL R26, R26, R7, P1 ;  /* 0x000000071a1a2208 */ /* 0x000fe20000800000 */
[----:B------:R-:W-:Y:S02]  /*1ec0*/  IMAD.SHL.U32 R7, R20, 0x100, RZ ;  /* 0x0000010014077824 */ /* 0x000fe400078e00ff */
[C---:B------:R-:W-:Y:S02]  /*1ed0*/  VIADD R160, R6.reuse, 0xa8c0 ;  /* 0x0000a8c006a07836 */ /* 0x040fe40000000000 */
[C---:B------:R-:W-:Y:S01]  /*1ee0*/  VIADD R162, R6.reuse, 0xb6d0 ;  /* 0x0000b6d006a27836 */ /* 0x040fe20000000000 */
[----:B------:R-:W-:Y:S01]  /*1ef0*/  ISETP.LT.AND P0, PT, R7, RZ, !P0 ;  /* 0x000000ff0700720c */ /* 0x000fe20004701270 */
[----:B------:R-:W-:Y:S02]  /*1f00*/  VIADD R164, R6, 0xc4e0 ;  /* 0x0000c4e006a47836 */ /* 0x000fe40000000000 */
[C---:B0-----:R-:W-:Y:S02]  /*1f10*/  IMAD.IADD R9, R4.reuse, 0x1, R160 ;  /* 0x0000000104097824 */ /* 0x041fe400078e02a0 */
[----:B------:R-:W-:-:S02]  /*1f20*/  IMAD.IADD R11, R4, 0x1, R162 ;  /* 0x00000001040b7824 */ /* 0x000fc400078e02a2 */
[----:B-1----:R-:W-:Y:S01]  /*1f30*/  IMAD.IADD R13, R4, 0x1, R164 ;  /* 0x00000001040d7824 */ /* 0x002fe200078e02a4 */
[----:B------:R-:W-:Y:S01]  /*1f40*/  CS2R R126, SRZ ;  /* 0x00000000007e7805 */ /* 0x000fe2000001ff00 */
[----:B------:R-:W-:Y:S02]  /*1f50*/  IMAD.MOV.U32 R125, RZ, RZ, RZ ;  /* 0x000000ffff7d7224 */ /* 0x000fe400078e00ff */
[----:B------:R-:W-:Y:S02]  /*1f60*/  VIADD R166, R6, 0xd2f0 ;  /* 0x0000d2f006a67836 */ /* 0x000fe40000000000 */
[----:B------:R-:W-:-:S04]  /*1f70*/  IMAD.WIDE R8, R9, 0x4, R2 ;  /* 0x0000000409087825 */ /* 0x000fc800078e0202 */
[--C-:B------:R-:W-:Y:S01]  /*1f80*/  IMAD.WIDE R10, R11, 0x4, R2.reuse ;  /* 0x000000040b0a7825 */ /* 0x100fe200078e0202 */
[----:B------:R0:W2:Y:S03]  /*1f90*/  @P0 LDG.E.EL R125, desc[UR6][R8.64] ;  /* 0x00000006087d0981 */ /* 0x0000a6000c2e1900 */
[----:B------:R-:W-:Y:S01]  /*1fa0*/  IMAD.WIDE R12, R13, 0x4, R2 ;  /* 0x000000040d0c7825 */ /* 0x000fe200078e0202 */
[----:B------:R1:W2:Y:S03]  /*1fb0*/  @P0 LDG.E.EL R127, desc[UR6][R10.64] ;  /* 0x000000060a7f0981 */ /* 0x0002a6000c2e1900 */
[----:B------:R-:W-:Y:S01]  /*1fc0*/  IMAD.IADD R7, R4, 0x1, R166 ;  /* 0x0000000104077824 */ /* 0x000fe200078e02a6 */
[----:B------:R5:W2:Y:S01]  /*1fd0*/  @P0 LDG.E.EL R126, desc[UR6][R12.64] ;  /* 0x000000060c7e0981 */ /* 0x000aa2000c2e1900 */
[--C-:B------:R-:W-:Y:S01]  /*1fe0*/  IMAD.IADD R133, R160, 0x1, R5.reuse ;  /* 0x00000001a0857824 */ /* 0x100fe200078e0205 */
[----:B------:R-:W-:Y:S01]  /*1ff0*/  CS2R R128, SRZ ;  /* 0x0000000000807805 */ /* 0x000fe2000001ff00 */
[----:B0-----:R-:W-:-:S02]  /*2000*/  IMAD.IADD R9, R162, 0x1, R5 ;  /* 0x00000001a2097824 */ /* 0x001fc400078e0205 */
[--C-:B-1----:R-:W-:Y:S02]  /*2010*/  IMAD.IADD R11, R164, 0x1, R5.reuse ;  /* 0x00000001a40b7824 */ /* 0x102fe400078e0205 */
[----:B-----5:R-:W-:Y:S02]  /*2020*/  IMAD.IADD R13, R166, 0x1, R5 ;  /* 0x00000001a60d7824 */ /* 0x020fe400078e0205 */
[----:B------:R-:W-:-:S04]  /*2030*/  IMAD.WIDE R4, R7, 0x4, R2 ;  /* 0x0000000407047825 */ /* 0x000fc800078e0202 */
[----:B------:R-:W-:-:S04]  /*2040*/  IMAD.WIDE R6, R133, 0x4, R2 ;  /* 0x0000000485067825 */ /* 0x000fc800078e0202 */
[----:B------:R-:W-:Y:S01]  /*2050*/  IMAD.MOV.U32 R132, RZ, RZ, RZ ;  /* 0x000000ffff847224 */ /* 0x000fe200078e00ff */
[----:B------:R-:W5:Y:S01]  /*2060*/  @P0 LDG.E.EL R128, desc[UR6][R6.64] ;  /* 0x0000000606800981 */ /* 0x000f62000c2e1900 */
[--C-:B------:R-:W-:Y:S01]  /*2070*/  IMAD.WIDE R8, R9, 0x4, R2.reuse ;  /* 0x0000000409087825 */ /* 0x100fe200078e0202 */
[----:B------:R-:W-:Y:S02]  /*2080*/  CS2R R130, SRZ ;  /* 0x0000000000827805 */ /* 0x000fe4000001ff00 */
[----:B------:R-:W-:Y:S01]  /*2090*/  CS2R R136, SRZ ;  /* 0x0000000000887805 */ /* 0x000fe2000001ff00 */
[----:B------:R0:W2:Y:S04]  /*20a0*/  @P0 LDG.E.EL R129, desc[UR6][R4.64] ;  /* 0x0000000604810981 */ /* 0x0000a8000c2e1900 */
[----:B------:R-:W2:Y:S01]  /*20b0*/  @P0 LDG.E.EL R132, desc[UR6][R8.64] ;  /* 0x0000000608840981 */ /* 0x000ea2000c2e1900 */
[----:B------:R-:W-:-:S05]  /*20c0*/  IMAD.WIDE R10, R11, 0x4, R2 ;  /* 0x000000040b0a7825 */ /* 0x000fca00078e0202 */
[----:B------:R1:W2:Y:S01]  /*20d0*/  @P0 LDG.E.EL R131, desc[UR6][R10.64] ;  /* 0x000000060a830981 */ /* 0x0002a2000c2e1900 */
[--C-:B------:R-:W-:Y:S02]  /*20e0*/  IMAD.IADD R139, R160, 0x1, R19.reuse ;  /* 0x00000001a08b7824 */ /* 0x100fe400078e0213 */
[--C-:B------:R-:W-:Y:S02]  /*20f0*/  IMAD.IADD R141, R162, 0x1, R19.reuse ;  /* 0x00000001a28d7824 */ /* 0x100fe400078e0213 */
[----:B------:R-:W-:Y:S02]  /*2100*/  IMAD.IADD R143, R164, 0x1, R19 ;  /* 0x00000001a48f7824 */ /* 0x000fe400078e0213 */
[----:B------:R-:W-:-:S04]  /*2110*/  IMAD.WIDE R12, R13, 0x4, R2 ;  /* 0x000000040d0c7825 */ /* 0x000fc800078e0202 */
[----:B------:R-:W-:Y:S01]  /*2120*/  IMAD.IADD R19, R166, 0x1, R19 ;  /* 0x00000001a6137824 */ /* 0x000fe200078e0213 */
[----:B------:R1:W2:Y:S01]  /*2130*/  @P0 LDG.E.EL R130, desc[UR6][R12.64] ;  /* 0x000000060c820981 */ /* 0x0002a2000c2e1900 */
[----:B------:R-:W-:Y:S02]  /*2140*/  IMAD.IADD R145, R160, 0x1, R18 ;  /* 0x00000001a0917824 */ /* 0x000fe400078e0212 */
[----:B0-----:R-:W-:-:S04]  /*2150*/  IMAD.WIDE R4, R139, 0x4, R2 ;  /* 0x000000048b047825 */ /* 0x001fc800078e0202 */
[--C-:B------:R-:W-:Y:S01]  /*2160*/  IMAD.WIDE R6, R141, 0x4, R2.reuse ;  /* 0x000000048d067825 */ /* 0x100fe200078e0202 */
[----:B------:R-:W-:Y:S01]  /*2170*/  CS2R R134, SRZ ;  /* 0x0000000000867805 */ /* 0x000fe2000001ff00 */
[----:B------:R0:W2:Y:S02]  /*2180*/  @P0 LDG.E.EL R136, desc[UR6][R4.64] ;  /* 0x0000000604880981 */ /* 0x0000a4000c2e1900 */
[----:B-1----:R-:W-:Y:S02]  /*2190*/  IMAD.WIDE R10, R19, 0x4, R2 ;  /* 0x00000004130a7825 */ /* 0x002fe400078e0202 */
[----:B------:R1:W2:Y:S02]  /*21a0*/  @P0 LDG.E.EL R137, desc[UR6][R6.64] ;  /* 0x0000000606890981 */ /* 0x0002a4000c2e1900 */
[----:B------:R-:W-:Y:S02]  /*21b0*/  IMAD.MOV.U32 R133, RZ, RZ, RZ ;  /* 0x000000ffff857224 */ /* 0x000fe400078e00ff */
[--C-:B------:R-:W-:Y:S01]  /*21c0*/  IMAD.IADD R19, R162, 0x1, R18.reuse ;  /* 0x00000001a2137824 */ /* 0x100fe200078e0212 */
[----:B------:R-:W2:Y:S01]  /*21d0*/  @P0 LDG.E.EL R135, desc[UR6][R10.64] ;  /* 0x000000060a870981 */ /* 0x000ea2000c2e1900 */
[----:B------:R-:W-:-:S02]  /*21e0*/  IMAD.IADD R139, R164, 0x1, R18 ;  /* 0x00000001a48b7824 */ /* 0x000fc400078e0212 */
[----:B------:R-:W-:-:S04]  /*21f0*/  IMAD.WIDE R12, R145, 0x4, R2 ;  /* 0x00000004910c7825 */ /* 0x000fc800078e0202 */
[----:B------:R-:W-:Y:S01]  /*2200*/  IMAD.WIDE R8, R143, 0x4, R2 ;  /* 0x000000048f087825 */ /* 0x000fe200078e0202 */
[----:B------:R-:W-:Y:S01]  /*2210*/  CS2R R142, SRZ ;  /* 0x00000000008e7805 */ /* 0x000fe2000001ff00 */
[----:B------:R1:W2:Y:S02]  /*2220*/  @P0 LDG.E.EL R133, desc[UR6][R12.64] ;  /* 0x000000060c850981 */ /* 0x0002a4000c2e1900 */
[----:B------:R-:W-:Y:S02]  /*2230*/  IMAD.MOV.U32 R144, RZ, RZ, RZ ;  /* 0x000000ffff907224 */ /* 0x000fe400078e00ff */
[----:B------:R-:W-:Y:S01]  /*2240*/  IMAD.IADD R147, R162, 0x1, R17 ;  /* 0x00000001a2937824 */ /* 0x000fe200078e0211 */
[----:B------:R3:W2:Y:S01]  /*2250*/  @P0 LDG.E.EL R134, desc[UR6][R8.64] ;  /* 0x0000000608860981 */ /* 0x0006a2000c2e1900 */
[----:B0-----:R-:W-:-:S04]  /*2260*/  IMAD.WIDE R4, R19, 0x4, R2 ;  /* 0x0000000413047825 */ /* 0x001fc800078e0202 */
[----:B-1----:R-:W-:Y:S01]  /*2270*/  IMAD.WIDE R6, R139, 0x4, R2 ;  /* 0x000000048b067825 */ /* 0x002fe200078e0202 */
[----:B------:R0:W2:Y:S03]  /*2280*/  @P0 LDG.E.EL R144, desc[UR6][R4.64] ;  /* 0x0000000604900981 */ /* 0x0000a6000c2e1900 */
[----:B------:R-:W-:Y:S01]  /*2290*/  IMAD.IADD R141, R166, 0x1, R18 ;  /* 0x00000001a68d7824 */ /* 0x000fe200078e0212 */
[----:B------:R1:W2:Y:S01]  /*22a0*/  @P0 LDG.E.EL R143, desc[UR6][R6.64] ;  /* 0x00000006068f0981 */ /* 0x0002a2000c2e1900 */
[--C-:B------:R-:W-:Y:S02]  /*22b0*/  IMAD.IADD R145, R160, 0x1, R17.reuse ;  /* 0x00000001a0917824 */ /* 0x100fe400078e0211 */
[----:B------:R-:W-:Y:S02]  /*22c0*/  IMAD.IADD R19, R164, 0x1, R17 ;  /* 0x00000001a4137824 */ /* 0x000fe400078e0211 */
[----:B------:R-:W-:-:S02]  /*22d0*/  IMAD.MOV.U32 R138, RZ, RZ, RZ ;  /* 0x000000ffff8a7224 */ /* 0x000fc400078e00ff */
[----:B------:R-:W-:Y:S02]  /*22e0*/  IMAD.IADD R17, R166, 0x1, R17 ;  /* 0x00000001a6117824 */ /* 0x000fe400078e0211 */
[--C-:B------:R-:W-:Y:S01]  /*22f0*/  IMAD.WIDE R12, R147, 0x4, R2.reuse ;  /* 0x00000004930c7825 */ /* 0x100fe200078e0202 */
[----:B------:R-:W-:Y:S02]  /*2300*/  CS2R R156, SRZ ;  /* 0x00000000009c7805 */ /* 0x000fe4000001ff00 */
[----:B------:R-:W-:Y:S01]  /*2310*/  CS2R R148, SRZ ;  /* 0x0000000000947805 */ /* 0x000fe2000001ff00 */
[----:B------:R-:W-:Y:S01]  /*2320*/  IMAD.MOV.U32 R140, RZ, RZ, RZ ;  /* 0x000000ffff8c7224 */ /* 0x000fe200078e00ff */
[----:B------:R0:W4:Y:S01]  /*2330*/  @P0 LDG.E.EL R138, desc[UR6][R12.64] ;  /* 0x000000060c8a0981 */ /* 0x000122000c2e1900 */
[----:B---3--:R-:W-:-:S04]  /*2340*/  IMAD.WIDE R8, R141, 0x4, R2 ;  /* 0x000000048d087825 */ /* 0x008fc800078e0202 */
[----:B------:R-:W-:Y:S01]  /*2350*/  IMAD.WIDE R10, R145, 0x4, R2 ;  /* 0x00000004910a7825 */ /* 0x000fe200078e0202 */
[----:B------:R3:W4:Y:S03]  /*2360*/  @P0 LDG.E.EL R142, desc[UR6][R8.64] ;  /* 0x00000006088e0981 */ /* 0x000726000c2e1900 */
[----:B------:R-:W-:Y:S01]  /*2370*/  IMAD.IADD R155, R164, 0x1, R16 ;  /* 0x00000001a49b7824 */ /* 0x000fe200078e0210 */
[----:B------:R3:W4:Y:S01]  /*2380*/  @P0 LDG.E.EL R140, desc[UR6][R10.64] ;  /* 0x000000060a8c0981 */ /* 0x000722000c2e1900 */
[----:B0-----:R-:W-:-:S04]  /*2390*/  IMAD.WIDE R4, R19, 0x4, R2 ;  /* 0x0000000413047825 */ /* 0x001fc800078e0202 */
[----:B-1----:R-:W-:Y:S01]  /*23a0*/  IMAD.WIDE R6, R17, 0x4, R2 ;  /* 0x0000000411067825 */ /* 0x002fe200078e0202 */
[----:B------:R0:W4:Y:S03]  /*23b0*/  @P0 LDG.E.EL R156, desc[UR6][R4.64] ;  /* 0x00000006049c0981 */ /* 0x000126000c2e1900 */
[--C-:B------:R-:W-:Y:S01]  /*23c0*/  IMAD.IADD R147, R160, 0x1, R16.reuse ;  /* 0x00000001a0937824 */ /* 0x100fe200078e0210 */
[----:B------:R1:W4:Y:S01]  /*23d0*/  @P0 LDG.E.EL R149, desc[UR6][R6.64] ;  /* 0x0000000606950981 */ /* 0x000322000c2e1900 */
[--C-:B------:R-:W-:Y:S02]  /*23e0*/  IMAD.IADD R151, R162, 0x1, R16.reuse ;  /* 0x00000001a2977824 */ /* 0x100fe400078e0210 */
[----:B------:R-:W-:Y:S02]  /*23f0*/  IMAD.MOV.U32 R139, RZ, RZ, RZ ;  /* 0x000000ffff8b7224 */ /* 0x000fe400078e00ff */
[----:B------:R-:W-:-:S02]  /*2400*/  IMAD.IADD R17, R166, 0x1, R16 ;  /* 0x00000001a6117824 */ /* 0x000fc400078e0210 */
[----:B------:R-:W-:Y:S02]  /*2410*/  IMAD.IADD R19, R160, 0x1, R14 ;  /* 0x00000001a0137824 */ /* 0x000fe400078e020e */
[----:B------:R-:W-:-:S04]  /*2420*/  IMAD.WIDE R12, R155, 0x4, R2 ;  /* 0x000000049b0c7825 */ /* 0x000fc800078e0202 */
[----:B------:R-:W-:Y:S01]  /*2430*/  IMAD.MOV.U32 R145, RZ, RZ, RZ ;  /* 0x000000ffff917224 */ /* 0x000fe200078e00ff */
[----:B------:R0:W4:Y:S01]  /*2440*/  @P0 LDG.E.EL R139, desc[UR6][R12.64] ;  /* 0x000000060c8b0981 */ /* 0x000122000c2e1900 */
[----:B------:R-:W-:Y:S02]  /*2450*/  IMAD.MOV.U32 R141, RZ, RZ, RZ ;  /* 0x000000ffff8d7224 */ /* 0x000fe400078e00ff */
[----:B---3--:R-:W-:-:S04]  /*2460*/  IMAD.WIDE R8, R147, 0x4, R2 ;  /* 0x0000000493087825 */ /* 0x008fc800078e0202 */
[--C-:B------:R-:W-:Y:S01]  /*2470*/  IMAD.WIDE R10, R151, 0x4, R2.reuse ;  /* 0x00000004970a7825 */ /* 0x100fe200078e0202 */
[----:B------:R3:W4:Y:S03]  /*2480*/  @P0 LDG.E.EL R145, desc[UR6][R8.64] ;  /* 0x0000000608910981 */ /* 0x000726000c2e1900 */
[----:B------:R-:W-:Y:S01]  /*2490*/  IMAD.MOV.U32 R158, RZ, RZ, RZ ;  /* 0x000000ffff9e7224 */ /* 0x000fe200078e00ff */
[----:B------:R3:W4:Y:S01]  /*24a0*/  @P0 LDG.E.EL R141, desc[UR6][R10.64] ;  /* 0x000000060a8d0981 */ /* 0x000722000c2e1900 */
[----:B------:R-:W-:Y:S02]  /*24b0*/  IMAD.MOV.U32 R150, RZ, RZ, RZ ;  /* 0x000000ffff967224 */ /* 0x000fe400078e00ff */
[----:B0-----:R-:W-:-:S04]  /*24c0*/  IMAD.WIDE R4, R17, 0x4, R2 ;  /* 0x0000000411047825 */ /* 0x001fc800078e0202 */
[----:B-1----:R-:W-:Y:S01]  /*24d0*/  IMAD.WIDE R6, R19, 0x4, R2 ;  /* 0x0000000413067825 */ /* 0x002fe200078e0202 */
[----:B------:R0:W4:Y:S03]  /*24e0*/  @P0 LDG.E.EL R158, desc[UR6][R4.64] ;  /* 0x00000006049e0981 */ /* 0x000126000c2e1900 */
[--C-:B------:R-:W-:Y:S01]  /*24f0*/  IMAD.IADD R147, R162, 0x1, R14.reuse ;  /* 0x00000001a2937824 */ /* 0x100fe200078e020e */
[----:B------:R1:W4:Y:S01]  /*2500*/  @P0 LDG.E.EL R150, desc[UR6][R6.64] ;  /* 0x0000000606960981 */ /* 0x000322000c2e1900 */
[--C-:B------:R-:W-:Y:S02]  /*2510*/  IMAD.IADD R151, R164, 0x1, R14.reuse ;  /* 0x00000001a4977824 */ /* 0x100fe400078e020e */
[----:B------:R-:W-:Y:S02]  /*2520*/  IMAD.IADD R13, R166, 0x1, R14 ;  /* 0x00000001a60d7824 */ /* 0x000fe400078e020e */
[----:B------:R-:W-:-:S02]  /*2530*/  IMAD.IADD R17, R160, 0x1, R15 ;  /* 0x00000001a0117824 */ /* 0x000fc400078e020f */
[----:B------:R-:W-:Y:S01]  /*2540*/  IMAD.IADD R19, R162, 0x1, R15 ;  /* 0x00000001a2137824 */ /* 0x000fe200078e020f */
[----:B------:R-:W-:Y:S01]  /*2550*/  LOP3.LUT R153, R153, 0xfffffff7, RZ, 0xc0, !PT ;  /* 0xfffffff799997812 */ /* 0x000fe200078ec0ff */
[----:B---3--:R-:W-:-:S04]  /*2560*/  IMAD.WIDE R8, R147, 0x4, R2 ;  /* 0x0000000493087825 */ /* 0x008fc800078e0202 */
[----:B------:R-:W-:-:S04]  /*2570*/  IMAD.WIDE R10, R151, 0x4, R2 ;  /* 0x00000004970a7825 */ /* 0x000fc800078e0202 */
[----:B------:R-:W-:Y:S02]  /*2580*/  IMAD.MOV.U32 R146, RZ, RZ, RZ ;  /* 0x000000ffff927224 */ /* 0x000fe400078e00ff */
[----:B------:R-:W-:Y:S02]  /*2590*/  IMAD.MOV.U32 R155, RZ, RZ, RZ ;  /* 0x000000ffff9b7224 */ /* 0x000fe400078e00ff */
[--C-:B0-----:R-:W-:Y:S02]  /*25a0*/  IMAD.IADD R5, R164, 0x1, R15.reuse ;  /* 0x00000001a4057824 */ /* 0x101fe400078e020f */
[----:B-1----:R-:W-:Y:S02]  /*25b0*/  IMAD.IADD R7, R166, 0x1, R15 ;  /* 0x00000001a6077824 */ /* 0x002fe400078e020f */
[----:B------:R-:W-:Y:S01]  /*25c0*/  IMAD.WIDE R16, R17, 0x4, R2 ;  /* 0x0000000411107825 */ /* 0x000fe200078e0202 */
[----:B------:R-:W-:Y:S01]  /*25d0*/  @P2 LOP3.LUT R153, R153, 0x8, RZ, 0xfc, !PT ;  /* 0x0000000899992812 */ /* 0x000fe200078efcff */
[----:B------:R-:W3:Y:S02]  /*25e0*/  @P0 LDG.E.EL R148, desc[UR6][R8.64] ;  /* 0x0000000608940981 */ /* 0x000ee4000c2e1900 */
[----:B------:R-:W-:-:S02]  /*25f0*/  IMAD.MOV.U32 R151, RZ, RZ, RZ ;  /* 0x000000ffff977224 */ /* 0x000fc400078e00ff */
[----:B------:R-:W-:Y:S01]  /*2600*/  IMAD.MOV.U32 R147, RZ, RZ, RZ ;  /* 0x000000ffff937224 */ /* 0x000fe200078e00ff */
[----:B------:R-:W3:Y:S01]  /*2610*/  @P0 LDG.E.EL R146, desc[UR6][R10.64] ;  /* 0x000000060a920981 */ /* 0x000ee2000c2e1900 */
[----:B------:R-:W-:-:S04]  /*2620*/  IMAD.WIDE R14, R13, 0x4, R2 ;  /* 0x000000040d0e7825 */ /* 0x000fc800078e0202 */
[----:B------:R-:W-:Y:S01]  /*2630*/  IMAD.WIDE R18, R19, 0x4, R2 ;  /* 0x0000000413127825 */ /* 0x000fe200078e0202 */
[----:B------:R-:W-:Y:S01]  /*2640*/  FSETP.GEU.AND P2, PT, R26, R23, PT ;  /* 0x000000171a00720b */ /* 0x000fe20003f4e000 */
[----:B------:R0:W3:Y:S02]  /*2650*/  @P0 LDG.E.EL R155, desc[UR6][R14.64] ;  /* 0x000000060e9b0981 */ /* 0x0000e4000c2e1900 */
[--C-:B------:R-:W-:Y:S02]  /*2660*/  IMAD.IADD R159, R160, 0x1, R69.reuse ;  /* 0x00000001a09f7824 */ /* 0x100fe400078e0245 */
[--C-:B------:R-:W-:Y:S01]  /*2670*/  IMAD.IADD R161, R162, 0x1, R69.reuse ;  /* 0x00000001a2a17824 */ /* 0x100fe200078e0245 */
[----:B------:R-:W3:Y:S01]  /*2680*/  @P0 LDG.E.EL R151, desc[UR6][R16.64] ;  /* 0x0000000610970981 */ /* 0x000ee2000c2e1900 */
[--C-:B------:R-:W-:Y:S02]  /*2690*/  IMAD.IADD R13, R164, 0x1, R69.reuse ;  /* 0x00000001a40d7824 */ /* 0x100fe400078e0245 */
[----:B------:R-:W-:Y:S01]  /*26a0*/  IMAD.IADD R163, R166, 0x1, R69 ;  /* 0x00000001a6a37824 */ /* 0x000fe200078e0245 */
[----:B------:R1:W3:Y:S01]  /*26b0*/  @P0 LDG.E.EL R147, desc[UR6][R18.64] ;  /* 0x0000000612930981 */ /* 0x0002e2000c2e1900 */
[----:B------:R-:W-:Y:S01]  /*26c0*/  IMAD.MOV.U32 R69, RZ, RZ, RZ ;  /* 0x000000ffff457224 */ /* 0x000fe200078e00ff */
[----:B0-----:R-:W-:Y:S01]  /*26d0*/  CS2R R14, SRZ ;  /* 0x00000000000e7805 */ /* 0x001fe2000001ff00 */
[----:B------:R-:W-:Y:S01]  /*26e0*/  IMAD.WIDE R4, R5, 0x4, R2 ;  /* 0x0000000405047825 */ /* 0x000fe200078e0202 */
[----:B------:R-:W-:-:S03]  /*26f0*/  FSETP.GT.AND P5, PT, R28, R25, PT ;  /* 0x000000191c00720b */ /* 0x000fc60003fa4000 */
[--C-:B------:R-:W-:Y:S01]  /*2700*/  IMAD.WIDE R6, R7, 0x4, R2.reuse ;  /* 0x0000000407067825 */ /* 0x100fe200078e0202 */
[----:B------:R-:W3:Y:S03]  /*2710*/  @P0 LDG.E.EL R157, desc[UR6][R4.64] ;  /* 0x00000006049d0981 */ /* 0x000ee6000c2e1900 */
[--C-:B------:R-:W-:Y:S01]  /*2720*/  IMAD.WIDE R8, R159, 0x4, R2.reuse ;  /* 0x000000049f087825 */ /* 0x100fe200078e0202 */
[----:B------:R-:W3:Y:S03]  /*2730*/  @P0 LDG.E.EL R69, desc[UR6][R6.64] ;  /* 0x0000000606450981 */ /* 0x000ee6000c2e1900 */
[----:B------:R-:W-:-:S04]  /*2740*/  IMAD.WIDE R10, R161, 0x4, R2 ;  /* 0x00000004a10a7825 */ /* 0x000fc800078e0202 */
[----:B------:R-:W-:-:S04]  /*2750*/  IMAD.WIDE R12, R13, 0x4, R2 ;  /* 0x000000040d0c7825 */ /* 0x000fc800078e0202 */
[----:B-1----:R-:W-:Y:S01]  /*2760*/  IMAD.MOV.U32 R18, RZ, RZ, RZ ;  /* 0x000000ffff127224 */ /* 0x002fe200078e00ff */
[----:B------:R-:W3:Y:S01]  /*2770*/  @P0 LDG.E.EL R15, desc[UR6][R12.64] ;  /* 0x000000060c0f0981 */ /* 0x000ee2000c2e1900 */
[----:B------:R-:W-:Y:S02]  /*2780*/  IMAD.MOV.U32 R16, RZ, RZ, RZ ;  /* 0x000000ffff107224 */ /* 0x000fe400078e00ff */
[----:B------:R-:W-:Y:S02]  /*2790*/  IMAD.WIDE R2, R163, 0x4, R2 ;  /* 0x00000004a3027825 */ /* 0x000fe400078e0202 */
[----:B------:R-:W3:Y:S01]  /*27a0*/  @P0 LDG.E.EL R18, desc[UR6][R8.64] ;  /* 0x0000000608120981 */ /* 0x000ee2000c2e1900 */
[----:B------:R-:W-:-:S03]  /*27b0*/  FSETP.GT.AND P1, PT, R32, R29, PT ;  /* 0x0000001d2000720b */ /* 0x000fc60003f24000 */
[----:B------:R-:W3:Y:S04]  /*27c0*/  @P0 LDG.E.EL R16, desc[UR6][R10.64] ;  /* 0x000000060a100981 */ /* 0x000ee8000c2e1900 */
[----:B------:R0:W3:Y:S01]  /*27d0*/  @P0 LDG.E.EL R14, desc[UR6][R2.64] ;  /* 0x00000006020e0981 */ /* 0x0000e2000c2e1900 */
[----:B------:R-:W-:-:S04]  /*27e0*/  FSETP.NAN.AND P0, PT, R23, R23, PT ;  /* 0x000000171700720b */ /* 0x000fc80003f08000 */
[----:B------:R-:W-:Y:S02]  /*27f0*/  @P2 SEL R23, R23, R26, P0 ;  /* 0x0000001a17172207 */ /* 0x000fe40000000000 */
[----:B------:R-:W-:Y:S02]  /*2800*/  FSETP.NAN.AND P0, PT, R28, R28, PT ;  /* 0x0000001c1c00720b */ /* 0x000fe40003f08000 */
[----:B------:R-:W-:Y:S02]  /*2810*/  LOP3.LUT R152, R152, 0xffbfffff, RZ, 0xc0, !PT ;  /* 0xffbfffff98987812 */ /* 0x000fe400078ec0ff */
[----:B------:R-:W-:Y:S02]  /*2820*/  @!P5 FSEL R28, R28, R25, P0 ;  /* 0x000000191c1cd208 */ /* 0x000fe40000000000 */
[----:B------:R-:W-:Y:S02]  /*2830*/  FSETP.NAN.AND P0, PT, R32, R32, PT ;  /* 0x000000202000720b */ /* 0x000fe40003f08000 */
[----:B------:R-:W-:-:S02]  /*2840*/  @P1 LOP3.LUT R152, R152, 0x400000, RZ, 0xfc, !PT ;  /* 0x0040000098981812 */ /* 0x000fc400078efcff */
[----:B------:R-:W-:Y:S02]  /*2850*/  @!P1 FSEL R32, R32, R29, P0 ;  /* 0x0000001d20209208 */ /* 0x000fe40000000000 */
[C---:B------:R-:W-:Y:S02]  /*2860*/  FSETP.GT.AND P1, PT, R44.reuse, R41, PT ;  /* 0x000000292c00720b */ /* 0x040fe40003f24000 */
[----:B------:R-:W-:Y:S02]  /*2870*/  FSETP.NAN.AND P0, PT, R44, R44, PT ;  /* 0x0000002c2c00720b */ /* 0x000fe40003f08000 */
[----:B------:R-:W-:-:S09]  /*2880*/  LOP3.LUT R152, R152, 0xffdfffff, RZ, 0xc0, !PT ;  /* 0xffdfffff98987812 */ /* 0x000fd200078ec0ff */
[----:B------:R-:W-:Y:S02]  /*2890*/  @P1 LOP3.LUT R152, R152, 0x200000, RZ, 0xfc, !PT ;  /* 0x0020000098981812 */ /* 0x000fe400078efcff */
        /* <DEDUP_REMOVED lines=31> */
[-C--:B------:R-:W-:Y:S02]  /*2a90*/  FSETP.GEU.AND P1, PT, R28, R27.reuse, PT ;  /* 0x0000001b1c00720b */ /* 0x080fe40003f2e000 */
[----:B------:R-:W-:Y:S02]  /*2aa0*/  FSETP.NAN.AND P0, PT, R27, R27, PT ;  /* 0x0000001b1b00720b */ /* 0x000fe40003f08000 */
[----:B------:R-:W-:-:S09]  /*2ab0*/  LOP3.LUT R152, R152, 0xffffbfff, RZ, 0xc0, !PT ;  /* 0xffffbfff98987812 */ /* 0x000fd200078ec0ff */
[----:B------:R-:W-:Y:S02]  /*2ac0*/  @P1 LOP3.LUT R152, R152, 0x4000, RZ, 0xfc, !PT ;  /* 0x0000400098981812 */ /* 0x000fe400078efcff */
[----:B------:R-:W-:Y:S02]  /*2ad0*/  @P1 FSEL R27, R27, R28, P0 ;  /* 0x0000001c1b1b1208 */ /* 0x000fe40000000000 */
[C---:B--2---:R-:W-:Y:S02]  /*2ae0*/  FSETP.GT.AND P1, PT, R110.reuse, R67, PT ;  /* 0x000000436e00720b */ /* 0x044fe40003f24000 */
        /* <DEDUP_REMOVED lines=19> */
[C---:B-----5:R-:W-:Y:S02]  /*2c20*/  FSETP.GT.AND P1, PT, R128.reuse, R125, PT ;  /* 0x0000007d8000720b */ /* 0x060fe40003f24000 */
[----:B------:R-:W-:Y:S02]  /*2c30*/  FSETP.NAN.AND P0, PT, R128, R128, PT ;  /* 0x000000808000720b */ /* 0x000fe40003f08000 */
[----:B------:R-:W-:-:S09]  /*2c40*/  LOP3.LUT R152, R152, 0xfffffdff, RZ, 0xc0, !PT ;  /* 0xfffffdff98987812 */ /* 0x000fd200078ec0ff */
[----:B------:R-:W-:Y:S02]  /*2c50*/  @P1 LOP3.LUT R152, R152, 0x200, RZ, 0xfc, !PT ;  /* 0x0000020098981812 */ /* 0x000fe400078efcff */
[----:B------:R-:W-:Y:S02]  /*2c60*/  @!P1 FSEL R128, R128, R125, P0 ;  /* 0x0000007d80809208 */ /* 0x000fe40000000000 */
[-C--:B------:R-:W-:Y:S02]  /*2c70*/  FSETP.GEU.AND P1, PT, R37, R35.reuse, PT ;  /* 0x000000232500720b */ /* 0x080fe40003f2e000 */
[----:B------:R-:W-:Y:S02]  /*2c80*/  FSETP.NAN.AND P0, PT, R35, R35, PT ;  /* 0x000000232300720b */ /* 0x000fe40003f08000 */
[----:B------:R-:W-:-:S09]  /*2c90*/  P2R R36, PR, RZ, 0x2 ;  /* 0x00000002ff247803 */ /* 0x000fd20000000000 */
[----:B------:R-:W-:Y:S02]  /*2ca0*/  @P1 FSEL R35, R35, R37, P0 ;  /* 0x0000002523231208 */ /* 0x000fe40000000000 */
[C---:B------:R-:W-:Y:S02]  /*2cb0*/  FSETP.GT.AND P1, PT, R132.reuse, R127, PT ;  /* 0x0000007f8400720b */ /* 0x040fe40003f24000 */
[----:B------:R-:W-:Y:S02]  /*2cc0*/  FSETP.NAN.AND P0, PT, R132, R132, PT ;  /* 0x000000848400720b */ /* 0x000fe40003f08000 */
[----:B0-----:R-:W-:-:S09]  /*2cd0*/  P2R R2, PR, RZ, 0x2 ;  /* 0x00000002ff027803 */ /* 0x001fd20000000000 */
[----:B------:R-:W-:Y:S02]  /*2ce0*/  @!P1 FSEL R132, R132, R127, P0 ;  /* 0x0000007f84849208 */ /* 0x000fe40000000000 */
[-C--:B------:R-:W-:Y:S02]  /*2cf0*/  FSETP.GEU.AND P1, PT, R35, R34.reuse, PT ;  /* 0x000000222300720b */ /* 0x080fe40003f2e000 */
[----:B------:R-:W-:Y:S02]  /*2d00*/  FSETP.NAN.AND P0, PT, R34, R34, PT ;  /* 0x000000222200720b */ /* 0x000fe40003f08000 */
[----:B------:R-:W-:-:S09]  /*2d10*/  P2R R37, PR, RZ, 0x2 ;  /* 0x00000002ff257803 */ /* 0x000fd20000000000 */
[----:B------:R-:W-:Y:S02]  /*2d20*/  @P1 FSEL R34, R34, R35, P0 ;  /* 0x0000002322221208 */ /* 0x000fe40000000000 */
[C---:B------:R-:W-:Y:S02]  /*2d30*/  FSETP.GT.AND P1, PT, R131.reuse, R126, PT ;  /* 0x0000007e8300720b */ /* 0x040fe40003f24000 */
[----:B------:R-:W-:Y:S02]  /*2d40*/  FSETP.NAN.AND P0, PT, R131, R131, PT ;  /* 0x000000838300720b */ /* 0x000fe40003f08000 */
[----:B------:R-:W-:-:S09]  /*2d50*/  P2R R3, PR, RZ, 0x2 ;  /* 0x00000002ff037803 */ /* 0x000fd20000000000 */
        /* <DEDUP_REMOVED lines=12> */
[----:B------:R-:W-:Y:S02]  /*2e20*/  @P1 SEL R24, R24, R31, P0 ;  /* 0x0000001f18181207 */ /* 0x000fe40000000000 */
[-C--:B------:R-:W-:Y:S02]  /*2e30*/  FSETP.GEU.AND P1, PT, R32, R33.reuse, PT ;  /* 0x000000212000720b */ /* 0x080fe40003f2e000 */
[----:B------:R-:W-:Y:S02]  /*2e40*/  FSETP.NAN.AND P0, PT, R33, R33, PT ;  /* 0x000000212100720b */ /* 0x000fe40003f08000 */
[----:B------:R-:W-:-:S09]  /*2e50*/  P2R R5, PR, RZ, 0x2 ;  /* 0x00000002ff057803 */ /* 0x000fd20000000000 */
[----:B------:R-:W-:Y:S02]  /*2e60*/  @P1 FSEL R33, R33, R32, P0 ;  /* 0x0000002021211208 */ /* 0x000fe40000000000 */
        /* <DEDUP_REMOVED lines=120> */
[-C--:B----4-:R-:W-:Y:S02]  /*35f0*/  FSETP.GEU.AND P1, PT, R135, R142.reuse, PT ;  /* 0x0000008e8700720b */ /* 0x090fe40003f2e000 */
[----:B------:R-:W-:Y:S02]  /*3600*/  FSETP.NAN.AND P0, PT, R142, R142, PT ;  /* 0x0000008e8e00720b */ /* 0x000fe40003f08000 */
[----:B------:R-:W-:-:S09]  /*3610*/  P2R R132, PR, RZ, 0x2 ;  /* 0x00000002ff847803 */ /* 0x000fd20000000000 */
[----:B------:R-:W-:Y:S02]  /*3620*/  @P1 FSEL R142, R142, R135, P0 ;  /* 0x000000878e8e1208 */ /* 0x000fe40000000000 */
        /* <DEDUP_REMOVED lines=148> */
[-C--:B---3--:R-:W-:Y:S02]  /*3f70*/  FSETP.GEU.AND P1, PT, R141, R148.reuse, PT ;  /* 0x000000948d00720b */ /* 0x088fe40003f2e000 */
        /* <DEDUP_REMOVED lines=89> */
[----:B------:R-:W-:Y:S02]  /*4510*/  P2R R96, PR, RZ, 0x2 ;  /* 0x00000002ff607803 */ /* 0x000fe40000000000 */
[----:B------:R-:W-:-:S07]  /*4520*/  FSETP.GEU.AND P4, PT, R124, R119, PT ;  /* 0x000000777c00720b */ /* 0x000fce0003f8e000 */
[----:B------:R-:W-:Y:S02]  /*4530*/  @P1 SEL R108, R108, R103, P0 ;  /* 0x000000676c6c1207 */ /* 0x000fe40000000000 */
[-C--:B------:R-:W-:Y:S02]  /*4540*/  FSETP.GEU.AND P1, PT, R116, R109.reuse, PT ;  /* 0x0000006d7400720b */ /* 0x080fe40003f2e000 */
[----:B------:R-:W-:Y:S02]  /*4550*/  FSETP.NAN.AND P0, PT, R109, R109, PT ;  /* 0x0000006d6d00720b */ /* 0x000fe40003f08000 */
[----:B------:R-:W-:Y:S02]  /*4560*/  LOP3.LUT R154, R154, 0xfffff7ff, RZ, 0xc0, !PT ;  /* 0xfffff7ff9a9a7812 */ /* 0x000fe400078ec0ff */
[----:B------:R-:W-:Y:S02]  /*4570*/  FSETP.GEU.AND P3, PT, R151, R18, PT ;  /* 0x000000129700720b */ /* 0x000fe40003f6e000 */
[----:B------:R-:W-:-:S02]  /*4580*/  @P2 LOP3.LUT R154, R154, 0x800, RZ, 0xfc, !PT ;  /* 0x000008009a9a2812 */ /* 0x000fc400078efcff */
[----:B------:R-:W-:-:S03]  /*4590*/  FSETP.GEU.AND P2, PT, R147, R16, PT ;  /* 0x000000109300720b */ /* 0x000fc60003f4e000 */
[----:B------:R-:W-:Y:S02]  /*45a0*/  @P1 SEL R109, R109, R116, P0 ;  /* 0x000000746d6d1207 */ /* 0x000fe40000000000 */
[C---:B------:R-:W-:Y:S02]  /*45b0*/  FSETP.NAN.AND P0, PT, R119.reuse, R119, PT ;  /* 0x000000777700720b */ /* 0x040fe40003f08000 */
[----:B------:R-:W-:Y:S02]  /*45c0*/  P2R R97, PR, RZ, 0x2 ;  /* 0x00000002ff617803 */ /* 0x000fe40000000000 */
[----:B------:R-:W-:Y:S02]  /*45d0*/  @P4 SEL R119, R119, R124, P0 ;  /* 0x0000007c77774207 */ /* 0x000fe40000000000 */
[----:B------:R-:W-:Y:S02]  /*45e0*/  FSETP.NAN.AND P0, PT, R18, R18, PT ;  /* 0x000000121200720b */ /* 0x000fe40003f08000 */
[----:B------:R-:W-:-:S02]  /*45f0*/  FSETP.GEU.AND P1, PT, R157, R15, PT ;  /* 0x0000000f9d00720b */ /* 0x000fc40003f2e000 */
[----:B------:R-:W-:Y:S02]  /*4600*/  @P3 SEL R18, R18, R151, P0 ;  /* 0x0000009712123207 */ /* 0x000fe40000000000 */
[----:B------:R-:W-:-:S04]  /*4610*/  FSETP.NAN.AND P0, PT, R16, R16, PT ;  /* 0x000000101000720b */ /* 0x000fc80003f08000 */
[----:B------:R-:W-:Y:S02]  /*4620*/  @P2 SEL R16, R16, R147, P0 ;  /* 0x0000009310102207 */ /* 0x000fe40000000000 */
[C---:B------:R-:W-:Y:S02]  /*4630*/  FSETP.NAN.AND P0, PT, R15.reuse, R15, PT ;  /* 0x0000000f0f00720b */ /* 0x040fe40003f08000 */
[----:B------:R-:W-:Y:S02]  /*4640*/  P2R R71, PR, RZ, 0x2 ;  /* 0x00000002ff477803 */ /* 0x000fe40000000000 */
[----:B------:R-:W-:Y:S02]  /*4650*/  @P1 SEL R15, R15, R157, P0 ;  /* 0x0000009d0f0f1207 */ /* 0x000fe40000000000 */
[----:B------:R-:W-:-:S04]  /*4660*/  ISETP.NE.AND P1, PT, R9, RZ, PT ;  /* 0x000000ff0900720c */ /* 0x000fc80003f25270 */
[----:B------:R-:W-:Y:S02]  /*4670*/  P2R R145, PR, RZ, 0x2 ;  /* 0x00000002ff917803 */ /* 0x000fe40000000000 */
[----:B------:R-:W-:-:S04]  /*4680*/  ISETP.NE.AND P1, PT, R7, RZ, PT ;  /* 0x000000ff0700720c */ /* 0x000fc80003f25270 */
[----:B------:R-:W-:Y:S02]  /*4690*/  P2R R144, PR, RZ, 0x2 ;  /* 0x00000002ff907803 */ /* 0x000fe40000000000 */
[----:B------:R-:W-:-:S04]  /*46a0*/  ISETP.NE.AND P1, PT, R6, RZ, PT ;  /* 0x000000ff0600720c */ /* 0x000fc80003f25270 */
[----:B------:R-:W-:Y:S02]  /*46b0*/  P2R R143, PR, RZ, 0x2 ;  /* 0x00000002ff8f7803 */ /* 0x000fe40000000000 */
[----:B------:R-:W-:Y:S01]  /*46c0*/  ISETP.NE.AND P1, PT, R5, RZ, PT ;  /* 0x000000ff0500720c */ /* 0x000fe20003f25270 */
[----:B------:R-:W0:Y:S03]  /*46d0*/  S2UR UR5, SR_CgaCtaId ;  /* 0x00000000000579c3 */ /* 0x000e260000008800 */
[----:B------:R-:W-:Y:S02]  /*46e0*/  P2R R142, PR, RZ, 0x2 ;  /* 0x00000002ff8e7803 */ /* 0x000fe40000000000 */
[----:B------:R-:W-:-:S04]  /*46f0*/  LOP3.LUT P1, RZ, R152, 0x4000, RZ, 0xc0, !PT ;  /* 0x0000400098ff7812 */ /* 0x000fc8000782c0ff */
[----:B------:R-:W-:Y:S02]  /*4700*/  P2R R141, PR, RZ, 0x2 ;  /* 0x00000002ff8d7803 */ /* 0x000fe40000000000 */
[----:B------:R-:W-:-:S04]  /*4710*/  LOP3.LUT P1, RZ, R152, 0x2000000, RZ, 0xc0, !PT ;  /* 0x0200000098ff7812 */ /* 0x000fc8000782c0ff */
[----:B------:R-:W-:Y:S02]  /*4720*/  P2R R140, PR, RZ, 0x2 ;  /* 0x00000002ff8c7803 */ /* 0x000fe40000000000 */
[----:B------:R-:W-:Y:S02]  /*4730*/  ISETP.NE.AND P1, PT, R4, RZ, PT ;  /* 0x000000ff0400720c */ /* 0x000fe40003f25270 */
[----:B------:R-:W-:Y:S02]  /*4740*/  FSETP.GEU.AND P0, PT, R69, R14, PT ;  /* 0x0000000e4500720b */ /* 0x000fe40003f0e000 */
[----:B------:R-:W-:Y:S02]  /*4750*/  P2R R139, PR, RZ, 0x2 ;  /* 0x00000002ff8b7803 */ /* 0x000fe40000000000 */
[----:B------:R-:W-:-:S04]  /*4760*/  ISETP.NE.AND P1, PT, R3, RZ, PT ;  /* 0x000000ff0300720c */ /* 0x000fc80003f25270 */
[----:B------:R-:W-:Y:S02]  /*4770*/  P2R R138, PR, RZ, 0x2 ;  /* 0x00000002ff8a7803 */ /* 0x000fe40000000000 */
[----:B------:R-:W-:Y:S01]  /*4780*/  ISETP.NE.AND P1, PT, R2, RZ, PT ;  /* 0x000000ff0200720c */ /* 0x000fe20003f25270 */
[----:B------:R-:W-:Y:S01]  /*4790*/  IMAD.SHL.U32 R2, R0, 0x100, RZ ;  /* 0x0000010000027824 */ /* 0x000fe200078e00ff */
[----:B------:R-:W-:Y:S01]  /*47a0*/  P2R R49, PR, RZ, 0x10 ;  /* 0x00000010ff317803 */ /* 0x000fe20000000000 */
[----:B------:R-:W-:Y:S01]  /*47b0*/  UMOV UR4, 0x400 ;  /* 0x0000040000047882 */ /* 0x000fe20000000000 */
[----:B------:R-:W-:Y:S01]  /*47c0*/  FSETP.NAN.AND P4, PT, R14, R14, PT ;  /* 0x0000000e0e00720b */ /* 0x000fe20003f88000 */
[----:B0-----:R-:W-:Y:S01]  /*47d0*/  UPRMT UR4, UR5, 0x654, UR4 ;  /* 0x0000065405047896 */ /* 0x001fe20008000004 */
[----:B------:R-:W-:Y:S02]  /*47e0*/  LOP3.LUT R13, R2, 0xf00, RZ, 0xc0, !PT ;  /* 0x00000f00020d7812 */ /* 0x000fe400078ec0ff */
[----:B------:R-:W-:-:S02]  /*47f0*/  @P0 SEL R14, R14, R69, P4 ;  /* 0x000000450e0e0207 */ /* 0x000fc40002000000 */
[----:B------:R-:W-:Y:S02]  /*4800*/  ISETP.NE.AND P4, PT, R12, RZ, PT ;  /* 0x000000ff0c00720c */ /* 0x000fe40003f85270 */
[C---:B------:R-:W-:Y:S02]  /*4810*/  LOP3.LUT R12, R13.reuse, R22, RZ, 0xfc, !PT ;  /* 0x000000160d0c7212 */ /* 0x040fe400078efcff */
[----:B------:R-:W-:Y:S02]  /*4820*/  LEA.HI R13, R13, UR4, RZ, 0x1c ;  /* 0x000000040d0d7c11 */ /* 0x000fe4000f8fe0ff */
[----:B------:R-:W-:Y:S02]  /*4830*/  P2R R57, PR, RZ, 0x8 ;  /* 0x00000008ff397803 */ /* 0x000fe40000000000 */
[----:B------:R-:W-:Y:S01]  /*4840*/  ISETP.NE.AND P3, PT, R11, RZ, PT ;  /* 0x000000ff0b00720c */ /* 0x000fe20003f65270 */
[----:B------:R-:W-:Y:S02]  /*4850*/  IMAD R11, R12, 0x4, R13 ;  /* 0x000000040c0b7824 */ /* 0x000fe400078e020d */
[----:B------:R-:W-:-:S03]  /*4860*/  IMAD.SHL.U32 R17, R0, 0x4, RZ ;  /* 0x0000000400117824 */ /* 0x000fc600078e00ff */
[----:B------:R-:W-:Y:S04]  /*4870*/  STS [R11], R23 ;  /* 0x000000170b007388 */ /* 0x000fe80000000800 */
[----:B------:R-:W-:Y:S04]  /*4880*/  STS [R11+0x40], R24 ;  /* 0x000040180b007388 */ /* 0x000fe80000000800 */
        /* <DEDUP_REMOVED lines=11> */
[----:B------:R0:W-:Y:S04]  /*4940*/  STS [R11+0x340], R16 ;  /* 0x000340100b007388 */ /* 0x0001e80000000800 */
[----:B------:R1:W-:Y:S04]  /*4950*/  STS [R11+0x380], R15 ;  /* 0x0003800f0b007388 */ /* 0x0003e80000000800 */
[----:B------:R-:W-:Y:S01]  /*4960*/  STS [R11+0x3c0], R14 ;  /* 0x0003c00e0b007388 */ /* 0x000fe20000000800 */
[----:B------:R-:W-:-:S02]  /*4970*/  LOP3.LUT R3, R17, 0xfc, RZ, 0xc0, !PT ;  /* 0x000000fc11037812 */ /* 0x000fc400078ec0ff */
[----:B------:R-:W-:Y:S02]  /*4980*/  P2R R69, PR, RZ, 0x1 ;  /* 0x00000001ff457803 */ /* 0x000fe40000000000 */
[----:B------:R-:W-:Y:S02]  /*4990*/  SHF.R.U32.HI R2, RZ, 0x2, R0 ;  /* 0x00000002ff027819 */ /* 0x000fe40000011600 */
[----:B------:R-:W-:Y:S02]  /*49a0*/  ISETP.NE.AND P0, PT, R8, RZ, PT ;  /* 0x000000ff0800720c */ /* 0x000fe40003f05270 */
[----:B------:R-:W-:Y:S02]  /*49b0*/  PRMT R8, R3, 0x6540, R20 ;  /* 0x0000654003087816 */ /* 0x000fe40000000014 */
[----:B------:R-:W-:Y:S02]  /*49c0*/  LOP3.LUT R2, R2, 0x30, RZ, 0xc0, !PT ;  /* 0x0000003002027812 */ /* 0x000fe400078ec0ff */
[----:B------:R-:W-:Y:S01]  /*49d0*/  LOP3.LUT R17, R17, 0x3fc, RZ, 0xc0, !PT ;  /* 0x000003fc11117812 */ /* 0x000fe200078ec0ff */
[----:B------:R-:W-:Y:S01]  /*49e0*/  IMAD.HI R9, R8, 0x2aaaaaab, RZ ;  /* 0x2aaaaaab08097827 */ /* 0x000fe200078e02ff */
[----:B------:R-:W-:-:S03]  /*49f0*/  P2R R58, PR, RZ, 0x4 ;  /* 0x00000004ff3a7803 */ /* 0x000fc60000000000 */
[----:B------:R-:W-:Y:S01]  /*4a00*/  VIADD R2, R2, UR4 ;  /* 0x0000000402027c36 */ /* 0x000fe20008000000 */
[----:B------:R-:W-:Y:S01]  /*4a10*/  BAR.SYNC.DEFER_BLOCKING 0x0 ;  /* 0x0000000000007b1d */ /* 0x000fe20000010000 */
[----:B------:R-:W-:Y:S02]  /*4a20*/  ISETP.NE.AND P2, PT, R10, RZ, PT ;  /* 0x000000ff0a00720c */ /* 0x000fe40003f45270 */
[----:B------:R-:W-:Y:S01]  /*4a30*/  SHF.R.U32.HI R10, RZ, 0x1f, R9 ;  /* 0x0000001fff0a7819 */ /* 0x000fe20000011609 */
[----:B------:R-:W-:Y:S01]  /*4a40*/  IMAD R4, R17, 0x4, R2 ;  /* 0x0000000411047824 */ /* 0x000fe200078e0202 */
[----:B------:R-:W-:-:S03]  /*4a50*/  SEL R29, RZ, 0x1, !P5 ;  /* 0x00000001ff1d7807 */ /* 0x000fc60006800000 */
[----:B------:R-:W2:Y:S01]  /*4a60*/  LDC.64 R2, c[0x0][0x218] ;  /* 0x00008600ff027b82 */ /* 0x000ea20000000a00 */
[----:B------:R-:W-:Y:S02]  /*4a70*/  LEA.HI.SX32 R9, R9, R10, 0x1d ;  /* 0x0000000a09097211 */ /* 0x000fe400078feaff */
[----:B------:R-:W-:-:S03]  /*4a80*/  ISETP.GE.AND P5, PT, R8, 0xc0, PT ;  /* 0x000000c00800780c */ /* 0x000fc60003fa6270 */
[----:B0-----:R-:W-:Y:S01]  /*4a90*/  IMAD R16, R9, -0x30, R8 ;  /* 0xffffffd009107824 */ /* 0x001fe200078e0208 */
[----:B------:R-:W-:-:S04]  /*4aa0*/  LOP3.LUT R8, R17, 0x400, RZ, 0xfc, !PT ;  /* 0x0000040011087812 */ /* 0x000fc800078efcff */
[----:B------:R-:W-:Y:S01]  /*4ab0*/  SHF.R.U32.HI R8, RZ, 0x4, R8 ;  /* 0x00000004ff087819 */ /* 0x000fe20000011608 */
[----:B------:R-:W0:Y:S03]  /*4ac0*/  LDS.128 R4, [R4] ;  /* 0x0000000004047984 */ /* 0x000e260000000c00 */
[----:B------:R-:W-:Y:S02]  /*4ad0*/  LOP3.LUT R8, R8, 0x70, RZ, 0xc0, !PT ;  /* 0x0000007008087812 */ /* 0x000fe400078ec0ff */
[----:B------:R-:W-:Y:S02]  /*4ae0*/  P2R R124, PR, RZ, 0x2 ;  /* 0x00000002ff7c7803 */ /* 0x000fe40000000000 */
[----:B------:R-:W-:Y:S01]  /*4af0*/  LOP3.LUT P1, RZ, R152, 0x200, RZ, 0xc0, !PT ;  /* 0x0000020098ff7812 */ /* 0x000fe2000782c0ff */
[----:B------:R-:W-:Y:S01]  /*4b00*/  VIADD R8, R8, UR4 ;  /* 0x0000000408087c36 */ /* 0x000fe20008000000 */
[----:B------:R-:W-:-:S02]  /*4b10*/  SHF.R.U32.HI R10, RZ, 0x6, R0 ;  /* 0x00000006ff0a7819 */ /* 0x000fc40000011600 */
[----:B------:R-:W-:Y:S02]  /*4b20*/  P2R R122, PR, RZ, 0x2 ;  /* 0x00000002ff7a7803 */ /* 0x000fe40000000000 */
[----:B------:R-:W-:Y:S01]  /*4b30*/  LOP3.LUT P1, RZ, R152, 0x800, RZ, 0xc0, !PT ;  /* 0x0000080098ff7812 */ /* 0x000fe2000782c0ff */
[----:B------:R-:W-:Y:S01]  /*4b40*/  IMAD R8, R17, 0x4, R8 ;  /* 0x0000000411087824 */ /* 0x000fe200078e0208 */
[----:B------:R-:W-:Y:S02]  /*4b50*/  SGXT.U32 R10, R10, 0x2 ;  /* 0x000000020a0a781a */ /* 0x000fe40000000000 */
[----:B------:R-:W-:Y:S02]  /*4b60*/  P2R R121, PR, RZ, 0x2 ;  /* 0x00000002ff797803 */ /* 0x000fe40000000000 */
[----:B------:R-:W-:Y:S02]  /*4b70*/  LOP3.LUT P1, RZ, R152, 0x2000, RZ, 0xc0, !PT ;  /* 0x0000200098ff7812 */ /* 0x000fe4000782c0ff */
[----:B-1----:R-:W-:Y:S01]  /*4b80*/  LOP3.LUT R15, R21, R10, RZ, 0xfc, !PT ;  /* 0x0000000a150f7212 */ /* 0x002fe200078efcff */
[----:B------:R-:W-:Y:S01]  /*4b90*/  IMAD R16, R9, 0x930, R16 ;  /* 0x0000093009107824 */ /* 0x000fe200078e0210 */
[----:B------:R-:W-:Y:S01]  /*4ba0*/  SEL R28, RZ, 0x1, !P6 ;  /* 0x00000001ff1c7807 */ /* 0x000fe20007000000 */
[----:B------:R-:W1:Y:S01]  /*4bb0*/  LDS.128 R8, [R8+0x1000] ;  /* 0x0010000008087984 */ /* 0x000e620000000c00 */
[----:B------:R-:W-:-:S02]  /*4bc0*/  P2R R116, PR, RZ, 0x2 ;  /* 0x00000002ff747803 */ /* 0x000fc40000000000 */
[C---:B------:R-:W-:Y:S02]  /*4bd0*/  ISETP.LT.AND P6, PT, R15.reuse, 0x31, !P5 ;  /* 0x000000310f00780c */ /* 0x040fe40006fc1270 */
[----:B------:R-:W-:Y:S01]  /*4be0*/  LOP3.LUT P1, RZ, R152, 0x8000, RZ, 0xc0, !PT ;  /* 0x0000800098ff7812 */ /* 0x000fe2000782c0ff */
[----:B------:R-:W-:-:S03]  /*4bf0*/  IMAD R19, R15, 0x30, R16 ;  /* 0x000000300f137824 */ /* 0x000fc600078e0210 */
[----:B------:R-:W-:Y:S02]  /*4c00*/  P2R R114, PR, RZ, 0x2 ;  /* 0x00000002ff727803 */ /* 0x000fe40000000000 */
[----:B------:R-:W-:Y:S01]  /*4c10*/  LOP3.LUT P1, RZ, R152, 0x10000, RZ, 0xc0, !PT ;  /* 0x0001000098ff7812 */ /* 0x000fe2000782c0ff */
[----:B--2---:R-:W-:-:S03]  /*4c20*/  IMAD.WIDE R24, R19, 0x4, R2 ;  /* 0x0000000413187825 */ /* 0x004fc600078e0202 */
[----:B------:R-:W-:Y:S02]  /*4c30*/  P2R R113, PR, RZ, 0x2 ;  /* 0x00000002ff717803 */ /* 0x000fe40000000000 */
[C---:B------:R-:W-:Y:S01]  /*4c40*/  LOP3.LUT P1, RZ, R152.reuse, 0x20000, RZ, 0xc0, !PT ;  /* 0x0002000098ff7812 */ /* 0x040fe2000782c0ff */
[----:B0-----:R0:W-:Y:S03]  /*4c50*/  @P6 STG.E.128 desc[UR6][R24.64], R4 ;  /* 0x0000000418006986 */ /* 0x0011e6000c101d06 */
[----:B------:R-:W-:Y:S02]  /*4c60*/  P2R R105, PR, RZ, 0x2 ;  /* 0x00000002ff697803 */ /* 0x000fe40000000000 */
[----:B------:R-:W-:Y:S02]  /*4c70*/  LOP3.LUT P1, RZ, R152, 0x40000, RZ, 0xc0, !PT ;  /* 0x0004000098ff7812 */ /* 0x000fe4000782c0ff */
[----:B------:R-:W-:-:S02]  /*4c80*/  LOP3.LUT R14, R15, 0x4, RZ, 0xfc, !PT ;  /* 0x000000040f0e7812 */ /* 0x000fc400078efcff */
[----:B------:R-:W-:Y:S02]  /*4c90*/  P2R R104, PR, RZ, 0x2 ;  /* 0x00000002ff687803 */ /* 0x000fe40000000000 */
[----:B------:R-:W-:Y:S02]  /*4ca0*/  LOP3.LUT P1, RZ, R152, 0x80000, RZ, 0xc0, !PT ;  /* 0x0008000098ff7812 */ /* 0x000fe4000782c0ff */
[----:B0-----:R-:W-:-:S04]  /*4cb0*/  LOP3.LUT R4, R17, 0x800, RZ, 0xfc, !PT ;  /* 0x0000080011047812 */ /* 0x001fc800078efcff */
[----:B------:R-:W-:-:S04]  /*4cc0*/  SHF.R.U32.HI R4, RZ, 0x4, R4 ;  /* 0x00000004ff047819 */ /* 0x000fc80000011604 */
[----:B------:R-:W-:Y:S02]  /*4cd0*/  LOP3.LUT R4, R4, 0xb0, RZ, 0xc0, !PT ;  /* 0x000000b004047812 */ /* 0x000fe400078ec0ff */
[----:B------:R-:W-:Y:S02]  /*4ce0*/  P2R R103, PR, RZ, 0x2 ;  /* 0x00000002ff677803 */ /* 0x000fe40000000000 */
[----:B------:R-:W-:Y:S01]  /*4cf0*/  LOP3.LUT P1, RZ, R152, 0x100000, RZ, 0xc0, !PT ;  /* 0x0010000098ff7812 */ /* 0x000fe2000782c0ff */
[----:B------:R-:W-:Y:S01]  /*4d00*/  VIADD R4, R4, UR4 ;  /* 0x0000000404047c36 */ /* 0x000fe20008000000 */
[----:B------:R-:W-:Y:S01]  /*4d10*/  ISETP.LT.AND P6, PT, R14, 0x31, !P5 ;  /* 0x000000310e00780c */ /* 0x000fe20006fc1270 */
[----:B------:R-:W-:Y:S01]  /*4d20*/  VIADD R27, R19, 0xc0 ;  /* 0x000000c0131b7836 */ /* 0x000fe20000000000 */
[----:B------:R-:W-:Y:S01]  /*4d30*/  P2R R102, PR, RZ, 0x2 ;  /* 0x00000002ff667803 */ /* 0x000fe20000000000 */
[----:B------:R-:W-:Y:S01]  /*4d40*/  IMAD R4, R17, 0x4, R4 ;  /* 0x0000000411047824 */ /* 0x000fe200078e0204 */
[----:B------:R-:W-:Y:S01]  /*4d50*/  LOP3.LUT P1, RZ, R152, 0x200000, RZ, 0xc0, !PT ;  /* 0x0020000098ff7812 */ /* 0x000fe2000782c0ff */
[----:B------:R-:W-:-:S03]  /*4d60*/  IMAD.WIDE R26, R27, 0x4, R2 ;  /* 0x000000041b1a7825 */ /* 0x000fc600078e0202 */
[----:B------:R-:W-:Y:S01]  /*4d70*/  P2R R100, PR, RZ, 0x2 ;  /* 0x00000002ff647803 */ /* 0x000fe20000000000 */
[----:B------:R-:W0:Y:S01]  /*4d80*/  LDS.128 R4, [R4+0x2000] ;  /* 0x0020000004047984 */ /* 0x000e220000000c00 */
[----:B------:R-:W-:-:S03]  /*4d90*/  LOP3.LUT P1, RZ, R152, 0x400000, RZ, 0xc0, !PT ;  /* 0x0040000098ff7812 */ /* 0x000fc6000782c0ff */
[----:B-1----:R1:W-:Y:S01]  /*4da0*/  @P6 STG.E.128 desc[UR6][R26.64], R8 ;  /* 0x000000081a006986 */ /* 0x0023e2000c101d06 */
[----:B------:R-:W-:Y:S02]  /*4db0*/  LOP3.LUT R14, R15, 0x8, RZ, 0xfc, !PT ;  /* 0x000000080f0e7812 */ /* 0x000fe400078efcff */
[----:B-1----:R-:W-:Y:S02]  /*4dc0*/  SEL R8, RZ, 0x1, !P1 ;  /* 0x00000001ff087807 */ /* 0x002fe40004800000 */
[----:B------:R-:W-:-:S04]  /*4dd0*/  ISETP.NE.AND P1, PT, R100, RZ, PT ;  /* 0x000000ff6400720c */ /* 0x000fc80003f25270 */
[----:B------:R-:W-:Y:S02]  /*4de0*/  SEL R9, RZ, 0x1, !P1 ;  /* 0x00000001ff097807 */ /* 0x000fe40004800000 */
[----:B------:R-:W-:-:S04]  /*4df0*/  ISETP.NE.AND P1, PT, R102, RZ, PT ;  /* 0x000000ff6600720c */ /* 0x000fc80003f25270 */
[----:B------:R-:W-:Y:S02]  /*4e00*/  SEL R10, RZ, 0x1, !P1 ;  /* 0x00000001ff0a7807 */ /* 0x000fe40004800000 */
[----:B------:R-:W-:-:S04]  /*4e10*/  ISETP.NE.AND P1, PT, R103, RZ, PT ;  /* 0x000000ff6700720c */ /* 0x000fc80003f25270 */
[----:B------:R-:W-:Y:S02]  /*4e20*/  SEL R11, RZ, 0x1, !P1 ;  /* 0x00000001ff0b7807 */ /* 0x000fe40004800000 */
[----:B------:R-:W-:Y:S02]  /*4e30*/  ISETP.NE.AND P1, PT, R104, RZ, PT ;  /* 0x000000ff6800720c */ /* 0x000fe40003f25270 */
[----:B------:R-:W-:Y:S02]  /*4e40*/  ISETP.LT.AND P6, PT, R14, 0x31, !P5 ;  /* 0x000000310e00780c */ /* 0x000fe40006fc1270 */
[----:B------:R-:W-:Y:S02]  /*4e50*/  SEL R14, RZ, 0x1, !P1 ;  /* 0x00000001ff0e7807 */ /* 0x000fe40004800000 */
[----:B------:R-:W-:Y:S01]  /*4e60*/  ISETP.NE.AND P1, PT, R105, RZ, PT ;  /* 0x000000ff6900720c */ /* 0x000fe20003f25270 */
[----:B------:R-:W-:-:S03]  /*4e70*/  VIADD R25, R19, 0x180 ;  /* 0x0000018013197836 */ /* 0x000fc60000000000 */
[----:B------:R-:W-:Y:S02]  /*4e80*/  SEL R16, RZ, 0x1, !P1 ;  /* 0x00000001ff107807 */ /* 0x000fe40004800000 */
[----:B------:R-:W-:Y:S01]  /*4e90*/  ISETP.NE.AND P1, PT, R113, RZ, PT ;  /* 0x000000ff7100720c */ /* 0x000fe20003f25270 */
[----:B------:R-:W-:-:S03]  /*4ea0*/  IMAD.WIDE R24, R25, 0x4, R2 ;  /* 0x0000000419187825 */ /* 0x000fc600078e0202 */
[----:B------:R-:W-:Y:S02]  /*4eb0*/  SEL R18, RZ, 0x1, !P1 ;  /* 0x00000001ff127807 */ /* 0x000fe40004800000 */
[----:B------:R-:W-:Y:S01]  /*4ec0*/  ISETP.NE.AND P1, PT, R114, RZ, PT ;  /* 0x000000ff7200720c */ /* 0x000fe20003f25270 */
[----:B0-----:R0:W-:Y:S03]  /*4ed0*/  @P6 STG.E.128 desc[UR6][R24.64], R4 ;  /* 0x0000000418006986 */ /* 0x0011e6000c101d06 */
[----:B------:R-:W-:Y:S02]  /*4ee0*/  SEL R23, RZ, 0x1, !P1 ;  /* 0x00000001ff177807 */ /* 0x000fe40004800000 */
[----:B------:R-:W-:Y:S02]  /*4ef0*/  ISETP.NE.AND P1, PT, R116, RZ, PT ;  /* 0x000000ff7400720c */ /* 0x000fe40003f25270 */
[----:B------:R-:W-:-:S02]  /*4f00*/  ISETP.NE.AND P6, PT, R159, RZ, PT ;  /* 0x000000ff9f00720c */ /* 0x000fc40003fc5270 */
[----:B------:R-:W-:Y:S02]  /*4f10*/  SEL R26, RZ, 0x1, !P1 ;  /* 0x00000001ff1a7807 */ /* 0x000fe40004800000 */
[----:B------:R-:W-:Y:S02]  /*4f20*/  ISETP.NE.AND P1, PT, R121, RZ, PT ;  /* 0x000000ff7900720c */ /* 0x000fe40003f25270 */
[----:B------:R-:W-:Y:S02]  /*4f30*/  SEL R11, R11, 0x2, P6 ;  /* 0x000000020b0b7807 */ /* 0x000fe40003000000 */
[----:B------:R-:W-:Y:S02]  /*4f40*/  ISETP.NE.AND P6, PT, R136, RZ, PT ;  /* 0x000000ff8800720c */ /* 0x000fe40003fc5270 */
[----:B------:R-:W-:Y:S02]  /*4f50*/  SEL R27, RZ, 0x1, !P1 ;  /* 0x00000001ff1b7807 */ /* 0x000fe40004800000 */
[----:B------:R-:W-:-:S02]  /*4f60*/  ISETP.NE.AND P1, PT, R122, RZ, PT ;  /* 0x000000ff7a00720c */ /* 0x000fc40003f25270 */
[----:B------:R-:W-:Y:S02]  /*4f70*/  P2R R122, PR, RZ, 0x40 ;  /* 0x00000040ff7a7803 */ /* 0x000fe40000000000 */
[----:B------:R-:W-:-:S04]  /*4f80*/  ISETP.NE.AND P6, PT, R134, RZ, PT ;  /* 0x000000ff8600720c */ /* 0x000fc80003fc5270 */
[----:B------:R-:W-:Y:S02]  /*4f90*/  P2R R121, PR, RZ, 0x40 ;  /* 0x00000040ff797803 */ /* 0x000fe40000000000 */
[----:B------:R-:W-:-:S04]  /*4fa0*/  ISETP.NE.AND P6, PT, R120, RZ, PT ;  /* 0x000000ff7800720c */ /* 0x000fc80003fc5270 */
[----:B------:R-:W-:Y:S02]  /*4fb0*/  P2R R119, PR, RZ, 0x40 ;  /* 0x00000040ff777803 */ /* 0x000fe40000000000 */
[----:B------:R-:W-:-:S04]  /*4fc0*/  LOP3.LUT P6, RZ, R152, 0x400, RZ, 0xc0, !PT ;  /* 0x0000040098ff7812 */ /* 0x000fc800078cc0ff */
[----:B------:R-:W-:Y:S02]  /*4fd0*/  P2R R116, PR, RZ, 0x40 ;  /* 0x00000040ff747803 */ /* 0x000fe40000000000 */
[----:B------:R-:W-:-:S04]  /*4fe0*/  LOP3.LUT P6, RZ, R152, 0x800000, RZ, 0xc0, !PT ;  /* 0x0080000098ff7812 */ /* 0x000fc800078cc0ff */
[----:B------:R-:W-:Y:S02]  /*4ff0*/  P2R R114, PR, RZ, 0x40 ;  /* 0x00000040ff727803 */ /* 0x000fe40000000000 */
[----:B------:R-:W-:-:S04]  /*5000*/  ISETP.NE.AND P6, PT, R132, RZ, PT ;  /* 0x000000ff8400720c */ /* 0x000fc80003fc5270 */
        /* <DEDUP_REMOVED lines=34> */
[----:B0-----:R-:W-:Y:S02]  /*5230*/  P2R R25, PR, RZ, 0x40 ;  /* 0x00000040ff197803 */ /* 0x001fe40000000000 */
[----:B------:R-:W-:Y:S02]  /*5240*/  ISETP.NE.AND P6, PT, R61, RZ, PT ;  /* 0x000000ff3d00720c */ /* 0x000fe40003fc5270 */
[----:B------:R-:W-:Y:S02]  /*5250*/  SEL R4, RZ, 0x1, !P1 ;  /* 0x00000001ff047807 */ /* 0x000fe40004800000 */
[----:B------:R-:W-:Y:S02]  /*5260*/  P2R R24, PR, RZ, 0x40 ;  /* 0x00000040ff187803 */ /* 0x000fe40000000000 */
[----:B------:R-:W-:Y:S02]  /*5270*/  ISETP.NE.AND P6, PT, R53, RZ, PT ;  /* 0x000000ff3500720c */ /* 0x000fe40003fc5270 */
[----:B------:R-:W-:-:S02]  /*5280*/  ISETP.NE.AND P1, PT, R124, RZ, PT ;  /* 0x000000ff7c00720c */ /* 0x000fc40003f25270 */
[----:B------:R-:W-:Y:S02]  /*5290*/  SEL R4, R4, 0x2, P6 ;  /* 0x0000000204047807 */ /* 0x000fe40003000000 */
[----:B------:R-:W-:Y:S02]  /*52a0*/  SEL R5, RZ, 0x1, !P1 ;  /* 0x00000001ff057807 */ /* 0x000fe40004800000 */
[----:B------:R-:W-:Y:S02]  /*52b0*/  ISETP.NE.AND P6, PT, R24, RZ, PT ;  /* 0x000000ff1800720c */ /* 0x000fe40003fc5270 */
[----:B------:R-:W-:Y:S02]  /*52c0*/  ISETP.NE.AND P1, PT, R138, RZ, PT ;  /* 0x000000ff8a00720c */ /* 0x000fe40003f25270 */
[----:B------:R-:W-:Y:S02]  /*52d0*/  SEL R5, R5, 0x2, P6 ;  /* 0x0000000205057807 */ /* 0x000fe40003000000 */
[----:B------:R-:W-:-:S02]  /*52e0*/  SEL R6, RZ, 0x1, !P1 ;  /* 0x00000001ff067807 */ /* 0x000fc40004800000 */
[----:B------:R-:W-:Y:S02]  /*52f0*/  ISETP.NE.AND P6, PT, R25, RZ, PT ;  /* 0x000000ff1900720c */ /* 0x000fe40003fc5270 */
[----:B------:R-:W-:Y:S02]  /*5300*/  ISETP.NE.AND P1, PT, R139, RZ, PT ;  /* 0x000000ff8b00720c */ /* 0x000fe40003f25270 */
[----:B------:R-:W-:Y:S02]  /*5310*/  SEL R6, R6, 0x2, P6 ;  /* 0x0000000206067807 */ /* 0x000fe40003000000 */
[----:B------:R-:W-:Y:S02]  /*5320*/  SEL R7, RZ, 0x1, !P1 ;  /* 0x00000001ff077807 */ /* 0x000fe40004800000 */
[----:B------:R-:W-:Y:S02]  /*5330*/  ISETP.NE.AND P6, PT, R30, RZ, PT ;  /* 0x000000ff1e00720c */ /* 0x000fe40003fc5270 */
[----:B------:R-:W-:-:S02]  /*5340*/  ISETP.NE.AND P1, PT, R140, RZ, PT ;  /* 0x000000ff8c00720c */ /* 0x000fc40003f25270 */
[----:B------:R-:W-:Y:S02]  /*5350*/  SEL R7, R7, 0x2, P6 ;  /* 0x0000000207077807 */ /* 0x000fe40003000000 */
[----:B------:R-:W-:Y:S02]  /*5360*/  SEL R28, R28, 0x2, P1 ;  /* 0x000000021c1c7807 */ /* 0x000fe40000800000 */
[----:B------:R-:W-:Y:S02]  /*5370*/  ISETP.NE.AND P6, PT, R47, RZ, PT ;  /* 0x000000ff2f00720c */ /* 0x000fe40003fc5270 */
[----:B------:R-:W-:Y:S02]  /*5380*/  ISETP.NE.AND P1, PT, R141, RZ, PT ;  /* 0x000000ff8d00720c */ /* 0x000fe40003f25270 */
[----:B------:R-:W-:Y:S02]  /*5390*/  SEL R28, R28, 0x3, P6 ;  /* 0x000000031c1c7807 */ /* 0x000fe40003000000 */
[----:B------:R-:W-:-:S02]  /*53a0*/  SEL R29, R29, 0x2, P1 ;  /* 0x000000021d1d7807 */ /* 0x000fc40000800000 */
[----:B------:R-:W-:Y:S02]  /*53b0*/  ISETP.NE.AND P6, PT, R67, RZ, PT ;  /* 0x000000ff4300720c */ /* 0x000fe40003fc5270 */
[----:B------:R-:W-:Y:S02]  /*53c0*/  ISETP.NE.AND P1, PT, R142, RZ, PT ;  /* 0x000000ff8e00720c */ /* 0x000fe40003f25270 */
[----:B------:R-:W-:Y:S02]  /*53d0*/  SEL R29, R29, 0x3, P6 ;  /* 0x000000031d1d7807 */ /* 0x000fe40003000000 */
[----:B------:R-:W-:Y:S02]  /*53e0*/  SEL R8, R8, 0x2, P1 ;  /* 0x0000000208087807 */ /* 0x000fe40000800000 */
        /* <DEDUP_REMOVED lines=9> */
[----:B------:R-:W-:Y:S02]  /*5480*/  P2R R38, PR, RZ, 0x20 ;  /* 0x00000020ff267803 */ /* 0x000fe40000000000 */
[----:B------:R-:W-:Y:S02]  /*5490*/  SEL R10, R10, 0x3, P6 ;  /* 0x000000030a0a7807 */ /* 0x000fe40003000000 */
[----:B------:R-:W-:Y:S02]  /*54a0*/  ISETP.NE.AND P6, PT, R76, RZ, PT ;  /* 0x000000ff4c00720c */ /* 0x000fe40003fc5270 */
[----:B------:R-:W-:Y:S02]  /*54b0*/  ISETP.NE.AND P5, PT, R160, RZ, PT ;  /* 0x000000ffa000720c */ /* 0x000fe40003fa5270 */
[----:B------:R-:W-:-:S02]  /*54c0*/  SEL R11, R11, 0x3, P6 ;  /* 0x000000030b0b7807 */ /* 0x000fc40003000000 */
[----:B------:R-:W-:Y:S02]  /*54d0*/  SEL R14, R14, 0x2, P5 ;  /* 0x000000020e0e7807 */ /* 0x000fe40002800000 */
        /* <DEDUP_REMOVED lines=8> */
[----:B------:R-:W-:Y:S02]  /*5560*/  SEL R23, R23, 0x2, P2 ;  /* 0x0000000217177807 */ /* 0x000fe40001000000 */
[----:B------:R-:W-:Y:S02]  /*5570*/  SEL R18, R18, 0x3, P6 ;  /* 0x0000000312127807 */ /* 0x000fe40003000000 */
[----:B------:R-:W-:-:S02]  /*5580*/  ISETP.NE.AND P6, PT, R102, RZ, PT ;  /* 0x000000ff6600720c */ /* 0x000fc40003fc5270 */
[----:B------:R-:W-:Y:S02]  /*5590*/  SEL R26, R26, 0x2, P3 ;  /* 0x000000021a1a7807 */ /* 0x000fe40001800000 */
[----:B------:R-:W-:Y:S02]  /*55a0*/  SEL R23, R23, 0x3, P6 ;  /* 0x0000000317177807 */ /* 0x000fe40003000000 */
[----:B------:R-:W-:Y:S02]  /*55b0*/  ISETP.NE.AND P6, PT, R103, RZ, PT ;  /* 0x000000ff6700720c */ /* 0x000fe40003fc5270 */
[----:B------:R-:W-:Y:S02]  /*55c0*/  SEL R27, R27, 0x2, P4 ;  /* 0x000000021b1b7807 */ /* 0x000fe40002000000 */
[----:B------:R-:W-:Y:S02]  /*55d0*/  SEL R26, R26, 0x3, P6 ;  /* 0x000000031a1a7807 */ /* 0x000fe40003000000 */
[----:B------:R-:W-:-:S04]  /*55e0*/  ISETP.NE.AND P6, PT, R104, RZ, PT ;  /* 0x000000ff6800720c */ /* 0x000fc80003fc5270 */
        /* <DEDUP_REMOVED lines=83> */
[----:B------:R-:W-:Y:S02]  /*5b20*/  ISETP.NE.AND P6, PT, R47, RZ, PT ;  /* 0x000000ff2f00720c */ /* 0x000fe40003fc5270 */
[----:B------:R-:W-:Y:S02]  /*5b30*/  ISETP.NE.AND P5, PT, R137, RZ, PT ;  /* 0x000000ff8900720c */ /* 0x000fe40003fa5270 */
[----:B------:R-:W-:Y:S02]  /*5b40*/  SEL R9, R9, 0x5, P6 ;  /* 0x0000000509097807 */ /* 0x000fe40003000000 */
[----:B------:R-:W-:Y:S02]  /*5b50*/  ISETP.NE.AND P6, PT, R53, RZ, PT ;  /* 0x000000ff3500720c */ /* 0x000fe40003fc5270 */
[----:B------:R-:W-:-:S02]  /*5b60*/  SEL R11, R11, 0x4, P5 ;  /* 0x000000040b0b7807 */ /* 0x000fc40002800000 */
[----:B------:R-:W-:Y:S02]  /*5b70*/  SEL R10, R10, 0x5, P6 ;  /* 0x000000050a0a7807 */ /* 0x000fe40003000000 */
[----:B------:R-:W-:Y:S02]  /*5b80*/  ISETP.NE.AND P6, PT, R61, RZ, PT ;  /* 0x000000ff3d00720c */ /* 0x000fe40003fc5270 */
[----:B------:R-:W-:Y:S02]  /*5b90*/  ISETP.NE.AND P0, PT, R161, RZ, PT ;  /* 0x000000ffa100720c */ /* 0x000fe40003f05270 */
[----:B------:R-:W-:Y:S02]  /*5ba0*/  SEL R11, R11, 0x5, P6 ;  /* 0x000000050b0b7807 */ /* 0x000fe40003000000 */
[----:B------:R-:W-:Y:S02]  /*5bb0*/  SEL R14, R14, 0x4, P0 ;  /* 0x000000040e0e7807 */ /* 0x000fe40000000000 */
[----:B------:R-:W-:-:S02]  /*5bc0*/  ISETP.NE.AND P6, PT, R63, RZ, PT ;  /* 0x000000ff3f00720c */ /* 0x000fc40003fc5270 */
[----:B------:R-:W-:Y:S02]  /*5bd0*/  ISETP.NE.AND P1, PT, R162, RZ, PT ;  /* 0x000000ffa200720c */ /* 0x000fe40003f25270 */
[----:B------:R-:W-:Y:S02]  /*5be0*/  ISETP.NE.AND P5, PT, R123, RZ, PT ;  /* 0x000000ff7b00720c */ /* 0x000fe40003fa5270 */
[----:B------:R-:W-:Y:S02]  /*5bf0*/  SEL R14, R14, 0x5, P6 ;  /* 0x000000050e0e7807 */ /* 0x000fe40003000000 */
[----:B------:R-:W-:Y:S02]  /*5c00*/  SEL R16, R16, 0x4, P1 ;  /* 0x0000000410107807 */ /* 0x000fe40000800000 */
[----:B------:R-:W-:Y:S02]  /*5c10*/  ISETP.NE.AND P6, PT, R65, RZ, PT ;  /* 0x000000ff4100720c */ /* 0x000fe40003fc5270 */
[----:B------:R-:W-:-:S02]  /*5c20*/  ISETP.NE.AND P2, PT, R163, RZ, PT ;  /* 0x000000ffa300720c */ /* 0x000fc40003f45270 */
[----:B------:R-:W-:Y:S02]  /*5c30*/  SEL R10, R10, 0x6, P5 ;  /* 0x000000060a0a7807 */ /* 0x000fe40002800000 */
[----:B------:R-:W-:Y:S02]  /*5c40*/  ISETP.NE.AND P5, PT, R85, RZ, PT ;  /* 0x000000ff5500720c */ /* 0x000fe40003fa5270 */
[----:B------:R-:W-:Y:S02]  /*5c50*/  SEL R16, R16, 0x5, P6 ;  /* 0x0000000510107807 */ /* 0x000fe40003000000 */
[----:B------:R-:W-:Y:S02]  /*5c60*/  SEL R18, R18, 0x4, P2 ;  /* 0x0000000412127807 */ /* 0x000fe40001000000 */
[----:B------:R-:W-:Y:S02]  /*5c70*/  ISETP.NE.AND P6, PT, R67, RZ, PT ;  /* 0x000000ff4300720c */ /* 0x000fe40003fc5270 */
[----:B------:R-:W-:-:S02]  /*5c80*/  P2R R70, PR, RZ, 0x20 ;  /* 0x00000020ff467803 */ /* 0x000fc40000000000 */
[----:B------:R-:W-:Y:S02]  /*5c90*/  ISETP.NE.AND P5, PT, R84, RZ, PT ;  /* 0x000000ff5400720c */ /* 0x000fe40003fa5270 */
[----:B------:R-:W-:Y:S02]  /*5ca0*/  SEL R18, R18, 0x5, P6 ;  /* 0x0000000512127807 */ /* 0x000fe40003000000 */
[----:B------:R-:W-:Y:S02]  /*5cb0*/  ISETP.NE.AND P6, PT, R68, RZ, PT ;  /* 0x000000ff4400720c */ /* 0x000fe40003fc5270 */
        /* <DEDUP_REMOVED lines=39> */
[----:B------:R-:W-:Y:S02]  /*5f30*/  ISETP.NE.AND P5, PT, R45, RZ, PT ;  /* 0x000000ff2d00720c */ /* 0x000fe40003fa5270 */
[----:B------:R-:W-:Y:S02]  /*5f40*/  ISETP.NE.AND P3, PT, R164, RZ, PT ;  /* 0x000000ffa400720c */ /* 0x000fe40003f65270 */
[----:B------:R-:W-:Y:S02]  /*5f50*/  P2R R30, PR, RZ, 0x20 ;  /* 0x00000020ff1e7803 */ /* 0x000fe40000000000 */
[----:B------:R-:W-:Y:S02]  /*5f60*/  ISETP.NE.AND P5, PT, R44, RZ, PT ;  /* 0x000000ff2c00720c */ /* 0x000fe40003fa5270 */
[----:B------:R-:W-:-:S02]  /*5f70*/  SEL R23, R23, 0x4, P3 ;  /* 0x0000000417177807 */ /* 0x000fc40001800000 */
[----:B------:R-:W-:Y:S02]  /*5f80*/  ISETP.NE.AND P4, PT, R165, RZ, PT ;  /* 0x000000ffa500720c */ /* 0x000fe40003f85270 */
[----:B------:R-:W-:Y:S02]  /*5f90*/  P2R R25, PR, RZ, 0x20 ;  /* 0x00000020ff197803 */ /* 0x000fe40000000000 */
[----:B------:R-:W-:Y:S02]  /*5fa0*/  SEL R23, R23, 0x5, P6 ;  /* 0x0000000517177807 */ /* 0x000fe40003000000 */
[----:B------:R-:W-:Y:S02]  /*5fb0*/  ISETP.NE.AND P5, PT, R43, RZ, PT ;  /* 0x000000ff2b00720c */ /* 0x000fe40003fa5270 */
[----:B------:R-:W-:Y:S02]  /*5fc0*/  SEL R26, R26, 0x4, P4 ;  /* 0x000000041a1a7807 */ /* 0x000fe40002000000 */
[----:B------:R-:W-:-:S02]  /*5fd0*/  ISETP.NE.AND P6, PT, R73, RZ, PT ;  /* 0x000000ff4900720c */ /* 0x000fc40003fc5270 */
[----:B------:R-:W-:Y:S02]  /*5fe0*/  P2R R24, PR, RZ, 0x20 ;  /* 0x00000020ff187803 */ /* 0x000fe40000000000 */
        /* <DEDUP_REMOVED lines=70> */
[----:B------:R-:W-:Y:S02]  /*6450*/  LOP3.LUT R4, R17, 0xc00, RZ, 0xfc, !PT ;  /* 0x00000c0011047812 */ /* 0x000fe400078efcff */
[----:B------:R-:W-:Y:S02]  /*6460*/  SEL R28, R28, 0x8, P5 ;  /* 0x000000081c1c7807 */ /* 0x000fe40002800000 */
[----:B------:R-:W-:Y:S02]  /*6470*/  ISETP.NE.AND P5, PT, R66, RZ, PT ;  /* 0x000000ff4200720c */ /* 0x000fe40003fa5270 */
[----:B------:R-:W-:-:S02]  /*6480*/  SHF.R.U32.HI R4, RZ, 0x4, R4 ;  /* 0x00000004ff047819 */ /* 0x000fc40000011604 */
[----:B------:R-:W-:Y:S02]  /*6490*/  SEL R29, R29, 0x8, P5 ;  /* 0x000000081d1d7807 */ /* 0x000fe40002800000 */
[----:B------:R-:W-:Y:S02]  /*64a0*/  ISETP.NE.AND P5, PT, R67, RZ, PT ;  /* 0x000000ff4300720c */ /* 0x000fe40003fa5270 */
[----:B------:R-:W-:Y:S02]  /*64b0*/  LOP3.LUT R4, R4, 0xf0, RZ, 0xc0, !PT ;  /* 0x000000f004047812 */ /* 0x000fe400078ec0ff */
[----:B------:R-:W-:Y:S02]  /*64c0*/  SEL R32, R8, 0x8, P5 ;  /* 0x0000000808207807 */ /* 0x000fe40002800000 */
[----:B------:R-:W-:Y:S01]  /*64d0*/  ISETP.NE.AND P5, PT, R68, RZ, PT ;  /* 0x000000ff4400720c */ /* 0x000fe20003fa5270 */
[----:B------:R-:W-:Y:S01]  /*64e0*/  VIADD R4, R4, UR4 ;  /* 0x0000000404047c36 */ /* 0x000fe20008000000 */
[----:B------:R-:W-:-:S02]  /*64f0*/  ISETP.NE.AND P0, PT, R95, RZ, PT ;  /* 0x000000ff5f00720c */ /* 0x000fc40003f05270 */
[----:B------:R-:W-:Y:S01]  /*6500*/  SEL R34, R9, 0x8, P5 ;  /* 0x0000000809227807 */ /* 0x000fe20002800000 */
[----:B------:R-:W-:Y:S01]  /*6510*/  IMAD R17, R17, 0x4, R4 ;  /* 0x0000000411117824 */ /* 0x000fe200078e0204 */
[----:B------:R-:W-:Y:S02]  /*6520*/  ISETP.NE.AND P5, PT, R70, RZ, PT ;  /* 0x000000ff4600720c */ /* 0x000fe40003fa5270 */
[----:B------:R-:W-:Y:S02]  /*6530*/  SEL R36, R11, 0x8, P0 ;  /* 0x000000080b247807 */ /* 0x000fe40000000000 */
[----:B------:R-:W-:Y:S02]  /*6540*/  SEL R35, R10, 0x8, P5 ;  /* 0x000000080a237807 */ /* 0x000fe40002800000 */
[----:B------:R-:W0:Y:S01]  /*6550*/  LDS.128 R8, [R17+0x3000] ;  /* 0x0030000011087984 */ /* 0x000e220000000c00 */
[----:B------:R-:W-:Y:S02]  /*6560*/  ISETP.NE.AND P5, PT, R38, RZ, PT ;  /* 0x000000ff2600720c */ /* 0x000fe40003fa5270 */
[----:B------:R-:W-:-:S04]  /*6570*/  LOP3.LUT R15, R15, 0xc, RZ, 0xfc, !PT ;  /* 0x0000000c0f0f7812 */ /* 0x000fc800078efcff */
[----:B------:R-:W-:Y:S01]  /*6580*/  ISETP.LT.AND P5, PT, R15, 0x31, !P5 ;  /* 0x000000310f00780c */ /* 0x000fe20006fa1270 */
[----:B------:R-:W-:Y:S02]  /*6590*/  IMAD.SHL.U32 R4, R0, 0x10, RZ ;  /* 0x0000001000047824 */ /* 0x000fe400078e00ff */
[----:B------:R-:W-:-:S03]  /*65a0*/  VIADD R19, R19, 0x240 ;  /* 0x0000024013137836 */ /* 0x000fc60000000000 */
[----:B------:R-:W-:Y:S01]  /*65b0*/  LOP3.LUT R5, R4, 0xf0, RZ, 0xc0, !PT ;  /* 0x000000f004057812 */ /* 0x000fe200078ec0ff */
[----:B------:R-:W-:-:S03]  /*65c0*/  IMAD.WIDE R2, R19, 0x4, R2 ;  /* 0x0000000413027825 */ /* 0x000fc600078e0202 */
[----:B------:R-:W-:Y:S02]  /*65d0*/  PRMT R5, R5, 0x6540, R20 ;  /* 0x0000654005057816 */ /* 0x000fe40000000014 */
[----:B------:R-:W-:-:S03]  /*65e0*/  ISETP.NE.AND P4, PT, R96, RZ, PT ;  /* 0x000000ff6000720c */ /* 0x000fc60003f85270 */
[----:B------:R-:W-:Y:S01]  /*65f0*/  IMAD.HI R6, R5, 0x2aaaaaab, RZ ;  /* 0x2aaaaaab05067827 */ /* 0x000fe200078e02ff */
[----:B------:R-:W-:Y:S02]  /*6600*/  SEL R23, R23, 0x8, P4 ;  /* 0x0000000817177807 */ /* 0x000fe40002000000 */
[----:B------:R-:W-:Y:S02]  /*6610*/  ISETP.NE.AND P4, PT, R49, RZ, PT ;  /* 0x000000ff3100720c */ /* 0x000fe40003f85270 */
[----:B------:R-:W-:Y:S02]  /*6620*/  SHF.R.U32.HI R7, RZ, 0x1f, R6 ;  /* 0x0000001fff077819 */ /* 0x000fe40000011606 */
[----:B------:R-:W-:Y:S01]  /*6630*/  LOP3.LUT R21, R21, R22, RZ, 0xfc, !PT ;  /* 0x0000001615157212 */ /* 0x000fe200078efcff */
[----:B0-----:R0:W-:Y:S01]  /*6640*/  @P5 STG.E.128 desc[UR6][R2.64], R8 ;  /* 0x0000000802005986 */ /* 0x0011e2000c101d06 */
[----:B------:R-:W-:Y:S02]  /*6650*/  ISETP.NE.AND P1, PT, R93, RZ, PT ;  /* 0x000000ff5d00720c */ /* 0x000fe40003f25270 */
[----:B------:R-:W-:-:S02]  /*6660*/  SEL R27, R27, 0x8, P4 ;  /* 0x000000081b1b7807 */ /* 0x000fc40002000000 */
[----:B------:R-:W-:Y:S02]  /*6670*/  LEA.HI.SX32 R6, R6, R7, 0x1d ;  /* 0x0000000706067211 */ /* 0x000fe400078feaff */
[----:B------:R-:W-:Y:S02]  /*6680*/  ISETP.NE.AND P6, PT, R97, RZ, PT ;  /* 0x000000ff6100720c */ /* 0x000fe40003fc5270 */
[----:B------:R-:W-:Y:S02]  /*6690*/  ISETP.GE.AND P4, PT, R21, 0x31, PT ;  /* 0x000000311500780c */ /* 0x000fe40003f86270 */
[----:B------:R-:W-:Y:S02]  /*66a0*/  PRMT R7, R28, 0x8880, RZ ;  /* 0x000088801c077816 */ /* 0x000fe400000000ff */
[----:B------:R-:W-:Y:S02]  /*66b0*/  SEL R14, R14, 0x8, P1 ;  /* 0x000000080e0e7807 */ /* 0x000fe40000800000 */
[----:B------:R-:W-:Y:S01]  /*66c0*/  LOP3.LUT R15, R0, 0xf0, RZ, 0xc0, !PT ;  /* 0x000000f0000f7812 */ /* 0x000fe200078ec0ff */
[----:B------:R-:W-:Y:S01]  /*66d0*/  IMAD R0, R6, -0x30, R5 ;  /* 0xffffffd006007824 */ /* 0x000fe200078e0205 */
[----:B------:R-:W-:Y:S01]  /*66e0*/  ISETP.NE.AND P2, PT, R91, RZ, PT ;  /* 0x000000ff5b00720c */ /* 0x000fe20003f45270 */
[----:B------:R-:W-:Y:S01]  /*66f0*/  IMAD.IADD R12, R12, 0x1, R13 ;  /* 0x000000010c0c7824 */ /* 0x000fe200078e020d */
[----:B------:R-:W-:-:S02]  /*6700*/  ISETP.NE.AND P3, PT, R92, RZ, PT ;  /* 0x000000ff5c00720c */ /* 0x000fc40003f65270 */
[----:B------:R-:W-:Y:S02]  /*6710*/  SEL R26, R26, 0x8, P6 ;  /* 0x000000081a1a7807 */ /* 0x000fe40003000000 */
[----:B------:R-:W-:Y:S02]  /*6720*/  ISETP.LT.AND P4, PT, R5, 0xc0, !P4 ;  /* 0x000000c00500780c */ /* 0x000fe40006781270 */
[----:B------:R-:W-:Y:S02]  /*6730*/  ISETP.NE.AND P6, PT, R39, RZ, PT ;  /* 0x000000ff2700720c */ /* 0x000fe40003fc5270 */
[----:B------:R-:W-:Y:S02]  /*6740*/  ISETP.NE.AND P5, PT, R33, RZ, PT ;  /* 0x000000ff2100720c */ /* 0x000fe40003fa5270 */
[----:B------:R-:W-:Y:S01]  /*6750*/  PRMT R7, R7, 0x7710, RZ ;  /* 0x0000771007077816 */ /* 0x000fe200000000ff */
[----:B------:R-:W-:Y:S01]  /*6760*/  BAR.SYNC.DEFER_BLOCKING 0x0 ;  /* 0x0000000000007b1d */ /* 0x000fe20000010000 */
[----:B------:R-:W-:-:S02]  /*6770*/  PRMT R5, R34, 0x8880, RZ ;  /* 0x0000888022057816 */ /* 0x000fc400000000ff */
[----:B0-----:R-:W-:Y:S02]  /*6780*/  PRMT R9, R35, 0x8880, RZ ;  /* 0x0000888023097816 */ /* 0x001fe400000000ff */
[----:B------:R-:W-:Y:S02]  /*6790*/  PRMT R11, R36, 0x8880, RZ ;  /* 0x00008880240b7816 */ /* 0x000fe400000000ff */
[----:B------:R-:W-:Y:S02]  /*67a0*/  PRMT R13, R29, 0x8880, RZ ;  /* 0x000088801d0d7816 */ /* 0x000fe400000000ff */
[----:B------:R-:W-:Y:S02]  /*67b0*/  PRMT R14, R14, 0x8880, RZ ;  /* 0x000088800e0e7816 */ /* 0x000fe400000000ff */
[----:B------:R-:W-:Y:S02]  /*67c0*/  SEL R16, R16, 0x8, P2 ;  /* 0x0000000810107807 */ /* 0x000fe40001000000 */
[----:B------:R-:W-:-:S02]  /*67d0*/  SEL R18, R18, 0x8, P3 ;  /* 0x0000000812127807 */ /* 0x000fc40001800000 */
[----:B------:R-:W-:Y:S02]  /*67e0*/  ISETP.NE.AND P0, PT, R69, RZ, PT ;  /* 0x000000ff4500720c */ /* 0x000fe40003f05270 */
[----:B------:R-:W-:Y:S02]  /*67f0*/  ISETP.NE.AND P1, PT, R71, RZ, PT ;  /* 0x000000ff4700720c */ /* 0x000fe40003f25270 */
[----:B------:R-:W-:Y:S02]  /*6800*/  ISETP.NE.AND P2, PT, R58, RZ, PT ;  /* 0x000000ff3a00720c */ /* 0x000fe40003f45270 */
[----:B------:R-:W-:Y:S02]  /*6810*/  ISETP.NE.AND P3, PT, R57, RZ, PT ;  /* 0x000000ff3900720c */ /* 0x000fe40003f65270 */
[----:B------:R-:W-:Y:S01]  /*6820*/  PRMT R5, R5, 0x7710, RZ ;  /* 0x0000771005057816 */ /* 0x000fe200000000ff */
[----:B------:R0:W-:Y:S01]  /*6830*/  STS.U8 [R12], R7 ;  /* 0x000000070c007388 */ /* 0x0001e20000000000 */
[----:B------:R-:W-:-:S02]  /*6840*/  PRMT R9, R9, 0x7710, RZ ;  /* 0x0000771009097816 */ /* 0x000fc400000000ff */
[----:B------:R-:W-:Y:S02]  /*6850*/  PRMT R11, R11, 0x7710, RZ ;  /* 0x000077100b0b7816 */ /* 0x000fe400000000ff */
[----:B------:R-:W-:Y:S02]  /*6860*/  SEL R24, R24, 0x7, P5 ;  /* 0x0000000718187807 */ /* 0x000fe40002800000 */
[----:B------:R-:W-:Y:S02]  /*6870*/  SEL R25, R25, 0x7, P6 ;  /* 0x0000000719197807 */ /* 0x000fe40003000000 */
[----:B------:R-:W-:Y:S02]  /*6880*/  PRMT R13, R13, 0x7710, RZ ;  /* 0x000077100d0d7816 */ /* 0x000fe400000000ff */
[----:B------:R-:W-:Y:S02]  /*6890*/  PRMT R3, R32, 0x8880, RZ ;  /* 0x0000888020037816 */ /* 0x000fe400000000ff */
[----:B0-----:R-:W-:-:S02]  /*68a0*/  PRMT R7, R14, 0x7710, RZ ;  /* 0x000077100e077816 */ /* 0x001fc400000000ff */
[----:B------:R-:W-:Y:S02]  /*68b0*/  PRMT R23, R23, 0x8880, RZ ;  /* 0x0000888017177816 */ /* 0x000fe400000000ff */
[----:B------:R-:W-:Y:S02]  /*68c0*/  PRMT R26, R26, 0x8880, RZ ;  /* 0x000088801a1a7816 */ /* 0x000fe400000000ff */
[----:B------:R-:W-:Y:S01]  /*68d0*/  PRMT R27, R27, 0x8880, RZ ;  /* 0x000088801b1b7816 */ /* 0x000fe200000000ff */
[----:B------:R0:W-:Y:S01]  /*68e0*/  STS.U8 [R12+0x30], R5 ;  /* 0x000030050c007388 */ /* 0x0001e20000000000 */
[----:B------:R-:W-:Y:S02]  /*68f0*/  SEL R30, R30, 0x8, P3 ;  /* 0x000000081e1e7807 */ /* 0x000fe40001800000 */
[----:B------:R-:W-:Y:S01]  /*6900*/  SEL R31, R31, 0x8, P2 ;  /* 0x000000081f1f7807 */ /* 0x000fe20001000000 */
[----:B------:R1:W-:Y:S01]  /*6910*/  STS.U8 [R12+0x40], R9 ;  /* 0x000040090c007388 */ /* 0x0003e20000000000 */
[----:B------:R-:W-:-:S02]  /*6920*/  SEL R24, R24, 0x8, P1 ;  /* 0x0000000818187807 */ /* 0x000fc40000800000 */
[----:B------:R-:W-:Y:S01]  /*6930*/  SEL R25, R25, 0x8, P0 ;  /* 0x0000000819197807 */ /* 0x000fe20000000000 */
[----:B------:R2:W-:Y:S01]  /*6940*/  STS.U8 [R12+0x50], R11 ;  /* 0x0000500b0c007388 */ /* 0x0005e20000000000 */
[----:B------:R-:W-:Y:S02]  /*6950*/  PRMT R3, R3, 0x7710, RZ ;  /* 0x0000771003037816 */ /* 0x000fe400000000ff */
[----:B0-----:R-:W-:Y:S01]  /*6960*/  PRMT R5, R23, 0x7710, RZ ;  /* 0x0000771017057816 */ /* 0x001fe200000000ff */
[----:B------:R0:W-:Y:S01]  /*6970*/  STS.U8 [R12+0x10], R13 ;  /* 0x0000100d0c007388 */ /* 0x0001e20000000000 */
[----:B-1----:R-:W-:-:S03]  /*6980*/  PRMT R9, R26, 0x7710, RZ ;  /* 0x000077101a097816 */ /* 0x002fc600000000ff */
[----:B------:R1:W-:Y:S01]  /*6990*/  STS.U8 [R12+0x60], R7 ;  /* 0x000060070c007388 */ /* 0x0003e20000000000 */
[----:B--2---:R-:W-:Y:S02]  /*69a0*/  PRMT R11, R27, 0x7710, RZ ;  /* 0x000077101b0b7816 */ /* 0x004fe400000000ff */
[----:B------:R-:W-:Y:S02]  /*69b0*/  PRMT R18, R18, 0x8880, RZ ;  /* 0x0000888012127816 */ /* 0x000fe400000000ff */
[----:B0-----:R-:W-:Y:S02]  /*69c0*/  PRMT R13, R16, 0x8880, RZ ;  /* 0x00008880100d7816 */ /* 0x001fe400000000ff */
[----:B------:R-:W-:Y:S02]  /*69d0*/  PRMT R30, R30, 0x8880, RZ ;  /* 0x000088801e1e7816 */ /* 0x000fe400000000ff */
[----:B-1----:R-:W-:Y:S02]  /*69e0*/  PRMT R7, R31, 0x8880, RZ ;  /* 0x000088801f077816 */ /* 0x002fe400000000ff */
[----:B------:R-:W-:-:S02]  /*69f0*/  PRMT R24, R24, 0x8880, RZ ;  /* 0x0000888018187816 */ /* 0x000fc400000000ff */
[----:B------:R-:W-:Y:S01]  /*6a00*/  PRMT R25, R25, 0x8880, RZ ;  /* 0x0000888019197816 */ /* 0x000fe200000000ff */
[----:B------:R0:W-:Y:S01]  /*6a10*/  STS.U8 [R12+0x20], R3 ;  /* 0x000020030c007388 */ /* 0x0001e20000000000 */
[----:B------:R-:W-:Y:S02]  /*6a20*/  PRMT R13, R13, 0x7710, RZ ;  /* 0x000077100d0d7816 */ /* 0x000fe400000000ff */
[----:B------:R-:W-:Y:S01]  /*6a30*/  PRMT R7, R7, 0x7710, RZ ;  /* 0x0000771007077816 */ /* 0x000fe200000000ff */
[----:B------:R1:W-:Y:S04]  /*6a40*/  STS.U8 [R12+0x90], R5 ;  /* 0x000090050c007388 */ /* 0x0003e80000000000 */
[----:B------:R2:W-:Y:S01]  /*6a50*/  STS.U8 [R12+0xa0], R9 ;  /* 0x0000a0090c007388 */ /* 0x0005e20000000000 */
[----:B0-----:R-:W-:-:S03]  /*6a60*/  PRMT R3, R18, 0x7710, RZ ;  /* 0x0000771012037816 */ /* 0x001fc600000000ff */
[----:B------:R0:W-:Y:S01]  /*6a70*/  STS.U8 [R12+0xb0], R11 ;  /* 0x0000b00b0c007388 */ /* 0x0001e20000000000 */
[----:B-1----:R-:W-:Y:S02]  /*6a80*/  PRMT R5, R30, 0x7710, RZ ;  /* 0x000077101e057816 */ /* 0x002fe400000000ff */
[----:B--2---:R-:W-:Y:S02]  /*6a90*/  PRMT R9, R24, 0x7710, RZ ;  /* 0x0000771018097816 */ /* 0x004fe400000000ff */
[----:B0-----:R-:W-:Y:S01]  /*6aa0*/  PRMT R11, R25, 0x7710, RZ ;  /* 0x00007710190b7816 */ /* 0x001fe200000000ff */
[----:B------:R-:W-:Y:S04]  /*6ab0*/  STS.U8 [R12+0x70], R13 ;  /* 0x0000700d0c007388 */ /* 0x000fe80000000000 */
[----:B------:R0:W-:Y:S04]  /*6ac0*/  STS.U8 [R12+0x80], R3 ;  /* 0x000080030c007388 */ /* 0x0001e80000000000 */
[----:B------:R1:W-:Y:S04]  /*6ad0*/  STS.U8 [R12+0xc0], R5 ;  /* 0x0000c0050c007388 */ /* 0x0003e80000000000 */
[----:B------:R1:W-:Y:S04]  /*6ae0*/  STS.U8 [R12+0xd0], R7 ;  /* 0x0000d0070c007388 */ /* 0x0003e80000000000 */
[----:B------:R1:W-:Y:S04]  /*6af0*/  STS.U8 [R12+0xe0], R9 ;  /* 0x0000e0090c007388 */ /* 0x0003e80000000000 */
[----:B------:R1:W-:Y:S01]  /*6b00*/  STS.U8 [R12+0xf0], R11 ;  /* 0x0000f00b0c007388 */ /* 0x0003e20000000000 */
[----:B------:R-:W-:Y:S01]  /*6b10*/  IMAD R21, R21, 0x30, R0 ;  /* 0x0000003015157824 */ /* 0x000fe200078e0200 */
[----:B------:R-:W-:-:S03]  /*6b20*/  LOP3.LUT R4, R4, 0xff0, RZ, 0xc0, !PT ;  /* 0x00000ff004047812 */ /* 0x000fc600078ec0ff */
[----:B------:R-:W-:Y:S01]  /*6b30*/  IMAD R21, R6, 0x930, R21 ;  /* 0x0000093006157824 */ /* 0x000fe200078e0215 */
[----:B------:R-:W-:Y:S01]  /*6b40*/  IADD3 R4, R4, UR4, R15 ;  /* 0x0000000404047c10 */ /* 0x000fe2000fffe00f */
[----:B------:R-:W-:Y:S01]  /*6b50*/  ULDC.64 UR4, c[0x0][0x220] ;  /* 0x0000880000047ab9 */ /* 0x000fe20000000a00 */
[----:B------:R-:W-:Y:S02]  /*6b60*/  BAR.SYNC.DEFER_BLOCKING 0x0 ;  /* 0x0000000000007b1d */ /* 0x000fe40000010000 */
[----:B------:R-:W-:-:S04]  /*6b70*/  IADD3 R2, P0, R21, UR4, RZ ;  /* 0x0000000415027c10 */ /* 0x000fc8000ff1e0ff */
[----:B0-----:R-:W-:Y:S01]  /*6b80*/  LEA.HI.X.SX32 R3, R21, UR5, 0x1, P0 ;  /* 0x0000000515037c11 */ /* 0x001fe200080f0eff */
[----:B-1----:R-:W-:Y:S08]  /*6b90*/  @!P4 EXIT ;  /* 0x000000000000c94d */ /* 0x002ff00003800000 */
[----:B------:R-:W0:Y:S04]  /*6ba0*/  LDS.128 R4, [R4] ;  /* 0x0000000004047984 */ /* 0x000e280000000c00 */
[----:B0-----:R-:W-:Y:S01]  /*6bb0*/  STG.E.128 desc[UR6][R2.64], R4 ;  /* 0x0000000402007986 */ /* 0x001fe2000c101d06 */
[----:B------:R-:W-:Y:S05]  /*6bc0*/  EXIT ;  /* 0x000000000000794d */ /* 0x000fea0003800000 */
.L_x_0:
[----:B------:R-:W-:-:S00]  /*6bd0*/  BRA `(.L_x_0) ;  /* 0xfffffffc00fc7947 */ /* 0x000fc0000383ffff */
[----:B------:R-:W-:-:S00]  /*6be0*/  NOP ;  /* 0x0000000000007918 */ /* 0x000fc00000000000 */
        /* <DEDUP_REMOVED lines=9> */
.L_x_1:


//--------------------- .nv.shared.triton_poi_fused_max_pool2d_with_indices_3 --------------------------
	.section	.nv.shared.triton_poi_fused_max_pool2d_with_indices_3,"aw",@nobits
	.sectionflags	@""
	.align	16
	.zero		1024


//--------------------- .nv.constant0.triton_poi_fused_max_pool2d_with_indices_3 --------------------------
	.section	.nv.constant0.triton_poi_fused_max_pool2d_with_indices_3,"a",@progbits
	.sectionflags	@""
	.align	4
.nv.constant0.triton_poi_fused_max_pool2d_with_indices_3:
	.zero		560
